//
// Generated by NVIDIA NVVM Compiler
//
// Compiler Build ID: CL-36424714
// Cuda compilation tools, release 13.0, V13.0.88
// Based on NVVM 20.0.0
//

.version 9.0
.target sm_100
.address_size 64

	// .globl	_Z15assignment_stepPfS_PiS0_iii
.extern .func  (.param .b32 func_retval0) vprintf
(
	.param .b64 vprintf_param_0,
	.param .b64 vprintf_param_1
)
;
.global .align 1 .b8 $str[10] = {84, 104, 114, 101, 97, 100, 32, 37, 100};
.global .align 1 .b8 $str$1[33] = {68, 105, 115, 116, 97, 110, 99, 101, 58, 32, 37, 102, 32, 45, 32, 77, 97, 120, 32, 100, 105, 115, 116, 97, 110, 99, 101, 58, 32, 37, 102, 10};

.visible .entry _Z15assignment_stepPfS_PiS0_iii(
	.param .u64 .ptr .align 1 _Z15assignment_stepPfS_PiS0_iii_param_0,
	.param .u64 .ptr .align 1 _Z15assignment_stepPfS_PiS0_iii_param_1,
	.param .u64 .ptr .align 1 _Z15assignment_stepPfS_PiS0_iii_param_2,
	.param .u64 .ptr .align 1 _Z15assignment_stepPfS_PiS0_iii_param_3,
	.param .u32 _Z15assignment_stepPfS_PiS0_iii_param_4,
	.param .u32 _Z15assignment_stepPfS_PiS0_iii_param_5,
	.param .u32 _Z15assignment_stepPfS_PiS0_iii_param_6
)
{
	.reg .pred 	%p<19>;
	.reg .b32 	%r<79>;
	.reg .b32 	%f<97>;
	.reg .b64 	%rd<51>;

	ld.param.u64 	%rd13, [_Z15assignment_stepPfS_PiS0_iii_param_0];
	ld.param.u64 	%rd14, [_Z15assignment_stepPfS_PiS0_iii_param_1];
	ld.param.u64 	%rd12, [_Z15assignment_stepPfS_PiS0_iii_param_3];
	ld.param.u32 	%r35, [_Z15assignment_stepPfS_PiS0_iii_param_4];
	ld.param.u32 	%r36, [_Z15assignment_stepPfS_PiS0_iii_param_5];
	cvta.to.global.u64 	%rd1, %rd14;
	cvta.to.global.u64 	%rd2, %rd13;
	mov.u32 	%r38, %ctaid.y;
	mov.u32 	%r39, %nctaid.x;
	mov.u32 	%r40, %ctaid.x;
	mov.u32 	%r41, %ntid.x;
	mov.u32 	%r42, %ntid.y;
	mov.u32 	%r43, %tid.y;
	mov.u32 	%r44, %tid.x;
	mad.lo.s32 	%r45, %r40, %r42, %r43;
	mad.lo.s32 	%r46, %r38, %r39, %r44;
	mad.lo.s32 	%r1, %r45, %r41, %r46;
	setp.lt.s32 	%p1, %r36, 1;
	@%p1 bra 	$L__BB0_21;
	mul.lo.s32 	%r47, %r35, %r1;
	cvt.s64.s32 	%rd3, %r47;
	setp.lt.s32 	%p2, %r35, 1;
	@%p2 bra 	$L__BB0_15;
	and.b32  	%r2, %r35, 7;
	and.b32  	%r3, %r35, 3;
	and.b32  	%r4, %r35, 2147483640;
	and.b32  	%r5, %r35, 1;
	neg.s32 	%r6, %r4;
	mov.f32 	%f85, 0f00800000;
	mov.b32 	%r64, 0;
$L__BB0_3:
	setp.lt.u32 	%p9, %r35, 8;
	mul.lo.s32 	%r9, %r64, %r35;
	mov.f32 	%f93, 0f00000000;
	mov.b32 	%r68, 0;
	@%p9 bra 	$L__BB0_6;
	shl.b64 	%rd15, %rd3, 2;
	add.s64 	%rd16, %rd15, %rd2;
	add.s64 	%rd50, %rd16, 16;
	mul.wide.u32 	%rd17, %r9, 4;
	add.s64 	%rd18, %rd1, %rd17;
	add.s64 	%rd49, %rd18, 16;
	mov.f32 	%f93, 0f00000000;
	mov.u32 	%r66, %r6;
$L__BB0_5:
	.pragma "nounroll";
	ld.global.f32 	%f26, [%rd50+-16];
	ld.global.f32 	%f27, [%rd49+-16];
	sub.f32 	%f28, %f26, %f27;
	fma.rn.f32 	%f29, %f28, %f28, %f93;
	ld.global.f32 	%f30, [%rd50+-12];
	ld.global.f32 	%f31, [%rd49+-12];
	sub.f32 	%f32, %f30, %f31;
	fma.rn.f32 	%f33, %f32, %f32, %f29;
	ld.global.f32 	%f34, [%rd50+-8];
	ld.global.f32 	%f35, [%rd49+-8];
	sub.f32 	%f36, %f34, %f35;
	fma.rn.f32 	%f37, %f36, %f36, %f33;
	ld.global.f32 	%f38, [%rd50+-4];
	ld.global.f32 	%f39, [%rd49+-4];
	sub.f32 	%f40, %f38, %f39;
	fma.rn.f32 	%f41, %f40, %f40, %f37;
	ld.global.f32 	%f42, [%rd50];
	ld.global.f32 	%f43, [%rd49];
	sub.f32 	%f44, %f42, %f43;
	fma.rn.f32 	%f45, %f44, %f44, %f41;
	ld.global.f32 	%f46, [%rd50+4];
	ld.global.f32 	%f47, [%rd49+4];
	sub.f32 	%f48, %f46, %f47;
	fma.rn.f32 	%f49, %f48, %f48, %f45;
	ld.global.f32 	%f50, [%rd50+8];
	ld.global.f32 	%f51, [%rd49+8];
	sub.f32 	%f52, %f50, %f51;
	fma.rn.f32 	%f53, %f52, %f52, %f49;
	ld.global.f32 	%f54, [%rd50+12];
	ld.global.f32 	%f55, [%rd49+12];
	sub.f32 	%f56, %f54, %f55;
	fma.rn.f32 	%f93, %f56, %f56, %f53;
	add.s32 	%r66, %r66, 8;
	add.s64 	%rd50, %rd50, 32;
	add.s64 	%rd49, %rd49, 32;
	setp.ne.s32 	%p10, %r66, 0;
	mov.u32 	%r68, %r4;
	@%p10 bra 	$L__BB0_5;
$L__BB0_6:
	setp.eq.s32 	%p11, %r2, 0;
	@%p11 bra 	$L__BB0_14;
	add.s32 	%r58, %r2, -1;
	setp.lt.u32 	%p12, %r58, 3;
	@%p12 bra 	$L__BB0_9;
	cvt.u64.u32 	%rd19, %r68;
	add.s64 	%rd20, %rd19, %rd3;
	shl.b64 	%rd21, %rd20, 2;
	add.s64 	%rd22, %rd2, %rd21;
	ld.global.f32 	%f58, [%rd22];
	add.s32 	%r59, %r68, %r9;
	mul.wide.u32 	%rd23, %r59, 4;
	add.s64 	%rd24, %rd1, %rd23;
	ld.global.f32 	%f59, [%rd24];
	sub.f32 	%f60, %f58, %f59;
	fma.rn.f32 	%f61, %f60, %f60, %f93;
	ld.global.f32 	%f62, [%rd22+4];
	cvt.u64.u32 	%rd25, %r9;
	add.s64 	%rd26, %rd19, %rd25;
	shl.b64 	%rd27, %rd26, 2;
	add.s64 	%rd28, %rd1, %rd27;
	ld.global.f32 	%f63, [%rd28+4];
	sub.f32 	%f64, %f62, %f63;
	fma.rn.f32 	%f65, %f64, %f64, %f61;
	ld.global.f32 	%f66, [%rd22+8];
	ld.global.f32 	%f67, [%rd28+8];
	sub.f32 	%f68, %f66, %f67;
	fma.rn.f32 	%f69, %f68, %f68, %f65;
	ld.global.f32 	%f70, [%rd22+12];
	ld.global.f32 	%f71, [%rd28+12];
	sub.f32 	%f72, %f70, %f71;
	fma.rn.f32 	%f93, %f72, %f72, %f69;
	add.s32 	%r68, %r68, 4;
$L__BB0_9:
	setp.eq.s32 	%p13, %r3, 0;
	@%p13 bra 	$L__BB0_14;
	setp.eq.s32 	%p14, %r3, 1;
	@%p14 bra 	$L__BB0_12;
	cvt.u64.u32 	%rd29, %r68;
	add.s64 	%rd30, %rd29, %rd3;
	shl.b64 	%rd31, %rd30, 2;
	add.s64 	%rd32, %rd2, %rd31;
	ld.global.f32 	%f74, [%rd32];
	add.s32 	%r60, %r68, %r9;
	mul.wide.u32 	%rd33, %r60, 4;
	add.s64 	%rd34, %rd1, %rd33;
	ld.global.f32 	%f75, [%rd34];
	sub.f32 	%f76, %f74, %f75;
	fma.rn.f32 	%f77, %f76, %f76, %f93;
	ld.global.f32 	%f78, [%rd32+4];
	cvt.u64.u32 	%rd35, %r9;
	add.s64 	%rd36, %rd29, %rd35;
	shl.b64 	%rd37, %rd36, 2;
	add.s64 	%rd38, %rd1, %rd37;
	ld.global.f32 	%f79, [%rd38+4];
	sub.f32 	%f80, %f78, %f79;
	fma.rn.f32 	%f93, %f80, %f80, %f77;
	add.s32 	%r68, %r68, 2;
$L__BB0_12:
	setp.eq.s32 	%p15, %r5, 0;
	@%p15 bra 	$L__BB0_14;
	cvt.u64.u32 	%rd39, %r68;
	add.s64 	%rd40, %rd39, %rd3;
	shl.b64 	%rd41, %rd40, 2;
	add.s64 	%rd42, %rd2, %rd41;
	ld.global.f32 	%f81, [%rd42];
	add.s32 	%r61, %r68, %r9;
	mul.wide.u32 	%rd43, %r61, 4;
	add.s64 	%rd44, %rd1, %rd43;
	ld.global.f32 	%f82, [%rd44];
	sub.f32 	%f83, %f81, %f82;
	fma.rn.f32 	%f93, %f83, %f83, %f93;
$L__BB0_14:
	sqrt.rn.f32 	%f84, %f93;
	setp.lt.f32 	%p16, %f84, %f85;
	add.s32 	%r64, %r64, 1;
	selp.b32 	%r78, %r64, %r78, %p16;
	selp.f32 	%f85, %f84, %f85, %p16;
	setp.eq.s32 	%p17, %r64, %r36;
	@%p17 bra 	$L__BB0_21;
	bra.uni 	$L__BB0_3;
$L__BB0_15:
	and.b32  	%r19, %r36, 3;
	setp.lt.u32 	%p3, %r36, 4;
	mov.f32 	%f95, 0f00800000;
	mov.b32 	%r75, 0;
	@%p3 bra 	$L__BB0_18;
	and.b32  	%r75, %r36, 2147483644;
	mov.f32 	%f95, 0f00800000;
	mov.b32 	%r70, 0;
$L__BB0_17:
	setp.gt.f32 	%p4, %f95, 0f00000000;
	add.s32 	%r53, %r70, 1;
	selp.b32 	%r78, %r53, %r78, %p4;
	selp.f32 	%f95, 0f00000000, %f95, %p4;
	add.s32 	%r70, %r70, 4;
	setp.ne.s32 	%p5, %r70, %r75;
	@%p5 bra 	$L__BB0_17;
$L__BB0_18:
	setp.eq.s32 	%p6, %r19, 0;
	@%p6 bra 	$L__BB0_21;
	mov.b32 	%r77, 0;
$L__BB0_20:
	.pragma "nounroll";
	setp.gt.f32 	%p7, %f95, 0f00000000;
	add.s32 	%r75, %r75, 1;
	selp.b32 	%r78, %r75, %r78, %p7;
	selp.f32 	%f95, 0f00000000, %f95, %p7;
	add.s32 	%r77, %r77, 1;
	setp.ne.s32 	%p8, %r77, %r19;
	@%p8 bra 	$L__BB0_20;
$L__BB0_21:
	ld.param.u64 	%rd48, [_Z15assignment_stepPfS_PiS0_iii_param_2];
	cvta.to.global.u64 	%rd45, %rd48;
	mul.wide.s32 	%rd46, %r1, 4;
	add.s64 	%rd10, %rd45, %rd46;
	ld.global.u32 	%r62, [%rd10];
	setp.eq.s32 	%p18, %r62, %r78;
	@%p18 bra 	$L__BB0_23;
	cvta.to.global.u64 	%rd47, %rd12;
	atom.global.add.u32 	%r63, [%rd47], 1;
	st.global.u32 	[%rd10], %r78;
$L__BB0_23:
	bar.sync 	0;
	ret;

}
	// .globl	_Z18update_step_pointsPfPiS_S0_ii
.visible .entry _Z18update_step_pointsPfPiS_S0_ii(
	.param .u64 .ptr .align 1 _Z18update_step_pointsPfPiS_S0_ii_param_0,
	.param .u64 .ptr .align 1 _Z18update_step_pointsPfPiS_S0_ii_param_1,
	.param .u64 .ptr .align 1 _Z18update_step_pointsPfPiS_S0_ii_param_2,
	.param .u64 .ptr .align 1 _Z18update_step_pointsPfPiS_S0_ii_param_3,
	.param .u32 _Z18update_step_pointsPfPiS_S0_ii_param_4,
	.param .u32 _Z18update_step_pointsPfPiS_S0_ii_param_5
)
{
	.reg .pred 	%p<10>;
	.reg .b32 	%r<56>;
	.reg .b32 	%f<88>;
	.reg .b64 	%rd<31>;

	ld.param.u64 	%rd5, [_Z18update_step_pointsPfPiS_S0_ii_param_0];
	ld.param.u64 	%rd6, [_Z18update_step_pointsPfPiS_S0_ii_param_1];
	ld.param.u64 	%rd7, [_Z18update_step_pointsPfPiS_S0_ii_param_2];
	ld.param.u64 	%rd8, [_Z18update_step_pointsPfPiS_S0_ii_param_3];
	ld.param.u32 	%r29, [_Z18update_step_pointsPfPiS_S0_ii_param_4];
	cvta.to.global.u64 	%rd1, %rd7;
	cvta.to.global.u64 	%rd2, %rd5;
	cvta.to.global.u64 	%rd9, %rd8;
	cvta.to.global.u64 	%rd10, %rd6;
	mov.u32 	%r30, %ctaid.y;
	mov.u32 	%r31, %nctaid.x;
	mov.u32 	%r32, %ctaid.x;
	mov.u32 	%r33, %ntid.x;
	mov.u32 	%r34, %ntid.y;
	mov.u32 	%r35, %tid.y;
	mov.u32 	%r36, %tid.x;
	mad.lo.s32 	%r37, %r32, %r34, %r35;
	mad.lo.s32 	%r38, %r30, %r31, %r36;
	mad.lo.s32 	%r39, %r37, %r33, %r38;
	mul.lo.s32 	%r1, %r29, %r39;
	mul.wide.s32 	%rd11, %r1, 4;
	add.s64 	%rd12, %rd10, %rd11;
	ld.global.u32 	%r2, [%rd12];
	mul.wide.s32 	%rd13, %r2, 4;
	add.s64 	%rd14, %rd9, %rd13;
	atom.global.add.u32 	%r40, [%rd14+-4], 1;
	setp.lt.s32 	%p1, %r29, 1;
	@%p1 bra 	$L__BB1_13;
	add.s32 	%r42, %r2, -1;
	mul.lo.s32 	%r3, %r42, %r29;
	and.b32  	%r4, %r29, 15;
	setp.lt.u32 	%p2, %r29, 16;
	mov.b32 	%r51, 0;
	@%p2 bra 	$L__BB1_4;
	and.b32  	%r51, %r29, 2147483632;
	neg.s32 	%r49, %r51;
	add.s64 	%rd3, %rd1, 32;
	add.s64 	%rd4, %rd2, 32;
	mov.u32 	%r47, %r1;
	mov.u32 	%r48, %r3;
$L__BB1_3:
	.pragma "nounroll";
	mul.wide.s32 	%rd15, %r48, 4;
	add.s64 	%rd16, %rd3, %rd15;
	mul.wide.s32 	%rd17, %r47, 4;
	add.s64 	%rd18, %rd4, %rd17;
	ld.global.f32 	%f1, [%rd18+-32];
	ld.global.f32 	%f2, [%rd16+-32];
	add.f32 	%f3, %f1, %f2;
	st.global.f32 	[%rd16+-32], %f3;
	ld.global.f32 	%f4, [%rd18+-28];
	ld.global.f32 	%f5, [%rd16+-28];
	add.f32 	%f6, %f4, %f5;
	st.global.f32 	[%rd16+-28], %f6;
	ld.global.f32 	%f7, [%rd18+-24];
	ld.global.f32 	%f8, [%rd16+-24];
	add.f32 	%f9, %f7, %f8;
	st.global.f32 	[%rd16+-24], %f9;
	ld.global.f32 	%f10, [%rd18+-20];
	ld.global.f32 	%f11, [%rd16+-20];
	add.f32 	%f12, %f10, %f11;
	st.global.f32 	[%rd16+-20], %f12;
	ld.global.f32 	%f13, [%rd18+-16];
	ld.global.f32 	%f14, [%rd16+-16];
	add.f32 	%f15, %f13, %f14;
	st.global.f32 	[%rd16+-16], %f15;
	ld.global.f32 	%f16, [%rd18+-12];
	ld.global.f32 	%f17, [%rd16+-12];
	add.f32 	%f18, %f16, %f17;
	st.global.f32 	[%rd16+-12], %f18;
	ld.global.f32 	%f19, [%rd18+-8];
	ld.global.f32 	%f20, [%rd16+-8];
	add.f32 	%f21, %f19, %f20;
	st.global.f32 	[%rd16+-8], %f21;
	ld.global.f32 	%f22, [%rd18+-4];
	ld.global.f32 	%f23, [%rd16+-4];
	add.f32 	%f24, %f22, %f23;
	st.global.f32 	[%rd16+-4], %f24;
	ld.global.f32 	%f25, [%rd18];
	ld.global.f32 	%f26, [%rd16];
	add.f32 	%f27, %f25, %f26;
	st.global.f32 	[%rd16], %f27;
	ld.global.f32 	%f28, [%rd18+4];
	ld.global.f32 	%f29, [%rd16+4];
	add.f32 	%f30, %f28, %f29;
	st.global.f32 	[%rd16+4], %f30;
	ld.global.f32 	%f31, [%rd18+8];
	ld.global.f32 	%f32, [%rd16+8];
	add.f32 	%f33, %f31, %f32;
	st.global.f32 	[%rd16+8], %f33;
	ld.global.f32 	%f34, [%rd18+12];
	ld.global.f32 	%f35, [%rd16+12];
	add.f32 	%f36, %f34, %f35;
	st.global.f32 	[%rd16+12], %f36;
	ld.global.f32 	%f37, [%rd18+16];
	ld.global.f32 	%f38, [%rd16+16];
	add.f32 	%f39, %f37, %f38;
	st.global.f32 	[%rd16+16], %f39;
	ld.global.f32 	%f40, [%rd18+20];
	ld.global.f32 	%f41, [%rd16+20];
	add.f32 	%f42, %f40, %f41;
	st.global.f32 	[%rd16+20], %f42;
	ld.global.f32 	%f43, [%rd18+24];
	ld.global.f32 	%f44, [%rd16+24];
	add.f32 	%f45, %f43, %f44;
	st.global.f32 	[%rd16+24], %f45;
	ld.global.f32 	%f46, [%rd18+28];
	ld.global.f32 	%f47, [%rd16+28];
	add.f32 	%f48, %f46, %f47;
	st.global.f32 	[%rd16+28], %f48;
	add.s32 	%r49, %r49, 16;
	add.s32 	%r48, %r48, 16;
	add.s32 	%r47, %r47, 16;
	setp.ne.s32 	%p3, %r49, 0;
	@%p3 bra 	$L__BB1_3;
$L__BB1_4:
	setp.eq.s32 	%p4, %r4, 0;
	@%p4 bra 	$L__BB1_13;
	and.b32  	%r14, %r29, 7;
	setp.lt.u32 	%p5, %r4, 8;
	@%p5 bra 	$L__BB1_7;
	add.s32 	%r43, %r51, %r3;
	add.s32 	%r44, %r51, %r1;
	mul.wide.s32 	%rd19, %r44, 4;
	add.s64 	%rd20, %rd2, %rd19;
	ld.global.f32 	%f49, [%rd20];
	mul.wide.s32 	%rd21, %r43, 4;
	add.s64 	%rd22, %rd1, %rd21;
	ld.global.f32 	%f50, [%rd22];
	add.f32 	%f51, %f49, %f50;
	st.global.f32 	[%rd22], %f51;
	ld.global.f32 	%f52, [%rd20+4];
	ld.global.f32 	%f53, [%rd22+4];
	add.f32 	%f54, %f52, %f53;
	st.global.f32 	[%rd22+4], %f54;
	ld.global.f32 	%f55, [%rd20+8];
	ld.global.f32 	%f56, [%rd22+8];
	add.f32 	%f57, %f55, %f56;
	st.global.f32 	[%rd22+8], %f57;
	ld.global.f32 	%f58, [%rd20+12];
	ld.global.f32 	%f59, [%rd22+12];
	add.f32 	%f60, %f58, %f59;
	st.global.f32 	[%rd22+12], %f60;
	ld.global.f32 	%f61, [%rd20+16];
	ld.global.f32 	%f62, [%rd22+16];
	add.f32 	%f63, %f61, %f62;
	st.global.f32 	[%rd22+16], %f63;
	ld.global.f32 	%f64, [%rd20+20];
	ld.global.f32 	%f65, [%rd22+20];
	add.f32 	%f66, %f64, %f65;
	st.global.f32 	[%rd22+20], %f66;
	ld.global.f32 	%f67, [%rd20+24];
	ld.global.f32 	%f68, [%rd22+24];
	add.f32 	%f69, %f67, %f68;
	st.global.f32 	[%rd22+24], %f69;
	ld.global.f32 	%f70, [%rd20+28];
	ld.global.f32 	%f71, [%rd22+28];
	add.f32 	%f72, %f70, %f71;
	st.global.f32 	[%rd22+28], %f72;
	add.s32 	%r51, %r51, 8;
$L__BB1_7:
	setp.eq.s32 	%p6, %r14, 0;
	@%p6 bra 	$L__BB1_13;
	and.b32  	%r17, %r29, 3;
	setp.lt.u32 	%p7, %r14, 4;
	@%p7 bra 	$L__BB1_10;
	add.s32 	%r45, %r51, %r3;
	add.s32 	%r46, %r51, %r1;
	mul.wide.s32 	%rd23, %r46, 4;
	add.s64 	%rd24, %rd2, %rd23;
	ld.global.f32 	%f73, [%rd24];
	mul.wide.s32 	%rd25, %r45, 4;
	add.s64 	%rd26, %rd1, %rd25;
	ld.global.f32 	%f74, [%rd26];
	add.f32 	%f75, %f73, %f74;
	st.global.f32 	[%rd26], %f75;
	ld.global.f32 	%f76, [%rd24+4];
	ld.global.f32 	%f77, [%rd26+4];
	add.f32 	%f78, %f76, %f77;
	st.global.f32 	[%rd26+4], %f78;
	ld.global.f32 	%f79, [%rd24+8];
	ld.global.f32 	%f80, [%rd26+8];
	add.f32 	%f81, %f79, %f80;
	st.global.f32 	[%rd26+8], %f81;
	ld.global.f32 	%f82, [%rd24+12];
	ld.global.f32 	%f83, [%rd26+12];
	add.f32 	%f84, %f82, %f83;
	st.global.f32 	[%rd26+12], %f84;
	add.s32 	%r51, %r51, 4;
$L__BB1_10:
	setp.eq.s32 	%p8, %r17, 0;
	@%p8 bra 	$L__BB1_13;
	add.s32 	%r55, %r51, %r1;
	add.s32 	%r54, %r51, %r3;
	neg.s32 	%r53, %r17;
$L__BB1_12:
	.pragma "nounroll";
	mul.wide.s32 	%rd27, %r55, 4;
	add.s64 	%rd28, %rd2, %rd27;
	mul.wide.s32 	%rd29, %r54, 4;
	add.s64 	%rd30, %rd1, %rd29;
	ld.global.f32 	%f85, [%rd28];
	ld.global.f32 	%f86, [%rd30];
	add.f32 	%f87, %f85, %f86;
	st.global.f32 	[%rd30], %f87;
	add.s32 	%r55, %r55, 1;
	add.s32 	%r54, %r54, 1;
	add.s32 	%r53, %r53, 1;
	setp.ne.s32 	%p9, %r53, 0;
	@%p9 bra 	$L__BB1_12;
$L__BB1_13:
	bar.sync 	0;
	ret;

}
	// .globl	_Z21update_step_centroidsPfS_PiiS_
.visible .entry _Z21update_step_centroidsPfS_PiiS_(
	.param .u64 .ptr .align 1 _Z21update_step_centroidsPfS_PiiS__param_0,
	.param .u64 .ptr .align 1 _Z21update_step_centroidsPfS_PiiS__param_1,
	.param .u64 .ptr .align 1 _Z21update_step_centroidsPfS_PiiS__param_2,
	.param .u32 _Z21update_step_centroidsPfS_PiiS__param_3,
	.param .u64 .ptr .align 1 _Z21update_step_centroidsPfS_PiiS__param_4
)
{
	.local .align 16 .b8 	__local_depot2[16];
	.reg .b64 	%SP;
	.reg .b64 	%SPL;
	.reg .pred 	%p<29>;
	.reg .b32 	%r<92>;
	.reg .b32 	%f<131>;
	.reg .b64 	%rd<86>;
	.reg .b64 	%fd<3>;

	mov.u64 	%SPL, __local_depot2;
	cvta.local.u64 	%SP, %SPL;
	ld.param.u64 	%rd19, [_Z21update_step_centroidsPfS_PiiS__param_0];
	ld.param.u64 	%rd20, [_Z21update_step_centroidsPfS_PiiS__param_1];
	ld.param.u64 	%rd21, [_Z21update_step_centroidsPfS_PiiS__param_2];
	ld.param.u32 	%r36, [_Z21update_step_centroidsPfS_PiiS__param_3];
	ld.param.u64 	%rd22, [_Z21update_step_centroidsPfS_PiiS__param_4];
	cvta.to.global.u64 	%rd1, %rd20;
	cvta.to.global.u64 	%rd2, %rd19;
	cvta.to.global.u64 	%rd23, %rd21;
	cvta.to.global.u64 	%rd3, %rd22;
	add.u64 	%rd24, %SP, 0;
	add.u64 	%rd4, %SPL, 0;
	mov.u32 	%r1, %tid.x;
	st.local.u32 	[%rd4], %r1;
	mov.u64 	%rd25, $str;
	cvta.global.u64 	%rd26, %rd25;
	{ // callseq 0, 0
	.param .b64 param0;
	st.param.b64 	[param0], %rd26;
	.param .b64 param1;
	st.param.b64 	[param1], %rd24;
	.param .b32 retval0;
	call.uni (retval0), 
	vprintf, 
	(
	param0, 
	param1
	);
	ld.param.b32 	%r37, [retval0];
	} // callseq 0
	setp.lt.s32 	%p1, %r36, 1;
	mul.wide.u32 	%rd27, %r1, 4;
	add.s64 	%rd5, %rd23, %rd27;
	@%p1 bra 	$L__BB2_12;
	mul.lo.s32 	%r2, %r36, %r1;
	and.b32  	%r3, %r36, 7;
	setp.lt.u32 	%p2, %r36, 8;
	mov.b32 	%r82, 0;
	@%p2 bra 	$L__BB2_4;
	and.b32  	%r82, %r36, 2147483640;
	neg.s32 	%r80, %r82;
	mul.wide.u32 	%rd28, %r2, 4;
	add.s64 	%rd29, %rd28, %rd2;
	add.s64 	%rd82, %rd29, 16;
$L__BB2_3:
	.pragma "nounroll";
	ld.global.f32 	%f14, [%rd82+-16];
	ld.global.u32 	%r40, [%rd5];
	cvt.rn.f32.s32 	%f15, %r40;
	div.rn.f32 	%f16, %f14, %f15;
	st.global.f32 	[%rd82+-16], %f16;
	ld.global.f32 	%f17, [%rd82+-12];
	ld.global.u32 	%r41, [%rd5];
	cvt.rn.f32.s32 	%f18, %r41;
	div.rn.f32 	%f19, %f17, %f18;
	st.global.f32 	[%rd82+-12], %f19;
	ld.global.f32 	%f20, [%rd82+-8];
	ld.global.u32 	%r42, [%rd5];
	cvt.rn.f32.s32 	%f21, %r42;
	div.rn.f32 	%f22, %f20, %f21;
	st.global.f32 	[%rd82+-8], %f22;
	ld.global.f32 	%f23, [%rd82+-4];
	ld.global.u32 	%r43, [%rd5];
	cvt.rn.f32.s32 	%f24, %r43;
	div.rn.f32 	%f25, %f23, %f24;
	st.global.f32 	[%rd82+-4], %f25;
	ld.global.f32 	%f26, [%rd82];
	ld.global.u32 	%r44, [%rd5];
	cvt.rn.f32.s32 	%f27, %r44;
	div.rn.f32 	%f28, %f26, %f27;
	st.global.f32 	[%rd82], %f28;
	ld.global.f32 	%f29, [%rd82+4];
	ld.global.u32 	%r45, [%rd5];
	cvt.rn.f32.s32 	%f30, %r45;
	div.rn.f32 	%f31, %f29, %f30;
	st.global.f32 	[%rd82+4], %f31;
	ld.global.f32 	%f32, [%rd82+8];
	ld.global.u32 	%r46, [%rd5];
	cvt.rn.f32.s32 	%f33, %r46;
	div.rn.f32 	%f34, %f32, %f33;
	st.global.f32 	[%rd82+8], %f34;
	ld.global.f32 	%f35, [%rd82+12];
	ld.global.u32 	%r47, [%rd5];
	cvt.rn.f32.s32 	%f36, %r47;
	div.rn.f32 	%f37, %f35, %f36;
	st.global.f32 	[%rd82+12], %f37;
	add.s32 	%r80, %r80, 8;
	add.s64 	%rd82, %rd82, 32;
	setp.ne.s32 	%p3, %r80, 0;
	@%p3 bra 	$L__BB2_3;
$L__BB2_4:
	setp.eq.s32 	%p4, %r3, 0;
	@%p4 bra 	$L__BB2_12;
	and.b32  	%r9, %r36, 3;
	setp.lt.u32 	%p5, %r3, 4;
	@%p5 bra 	$L__BB2_7;
	add.s32 	%r48, %r82, %r2;
	mul.wide.u32 	%rd30, %r48, 4;
	add.s64 	%rd31, %rd2, %rd30;
	ld.global.f32 	%f38, [%rd31];
	ld.global.u32 	%r49, [%rd5];
	cvt.rn.f32.s32 	%f39, %r49;
	div.rn.f32 	%f40, %f38, %f39;
	st.global.f32 	[%rd31], %f40;
	cvt.u64.u32 	%rd32, %r2;
	cvt.u64.u32 	%rd33, %r82;
	add.s64 	%rd34, %rd33, %rd32;
	shl.b64 	%rd35, %rd34, 2;
	add.s64 	%rd36, %rd2, %rd35;
	ld.global.f32 	%f41, [%rd36+4];
	ld.global.u32 	%r50, [%rd5];
	cvt.rn.f32.s32 	%f42, %r50;
	div.rn.f32 	%f43, %f41, %f42;
	st.global.f32 	[%rd36+4], %f43;
	ld.global.f32 	%f44, [%rd36+8];
	ld.global.u32 	%r51, [%rd5];
	cvt.rn.f32.s32 	%f45, %r51;
	div.rn.f32 	%f46, %f44, %f45;
	st.global.f32 	[%rd36+8], %f46;
	ld.global.f32 	%f47, [%rd36+12];
	ld.global.u32 	%r52, [%rd5];
	cvt.rn.f32.s32 	%f48, %r52;
	div.rn.f32 	%f49, %f47, %f48;
	st.global.f32 	[%rd36+12], %f49;
	add.s32 	%r82, %r82, 4;
$L__BB2_7:
	setp.eq.s32 	%p6, %r9, 0;
	@%p6 bra 	$L__BB2_12;
	setp.eq.s32 	%p7, %r9, 1;
	@%p7 bra 	$L__BB2_10;
	add.s32 	%r53, %r82, %r2;
	mul.wide.u32 	%rd37, %r53, 4;
	add.s64 	%rd38, %rd2, %rd37;
	ld.global.f32 	%f50, [%rd38];
	ld.global.u32 	%r54, [%rd5];
	cvt.rn.f32.s32 	%f51, %r54;
	div.rn.f32 	%f52, %f50, %f51;
	st.global.f32 	[%rd38], %f52;
	cvt.u64.u32 	%rd39, %r2;
	cvt.u64.u32 	%rd40, %r82;
	add.s64 	%rd41, %rd40, %rd39;
	shl.b64 	%rd42, %rd41, 2;
	add.s64 	%rd43, %rd2, %rd42;
	ld.global.f32 	%f53, [%rd43+4];
	ld.global.u32 	%r55, [%rd5];
	cvt.rn.f32.s32 	%f54, %r55;
	div.rn.f32 	%f55, %f53, %f54;
	st.global.f32 	[%rd43+4], %f55;
	add.s32 	%r82, %r82, 2;
$L__BB2_10:
	and.b32  	%r56, %r36, 1;
	setp.eq.b32 	%p8, %r56, 1;
	not.pred 	%p9, %p8;
	@%p9 bra 	$L__BB2_12;
	add.s32 	%r57, %r82, %r2;
	mul.wide.u32 	%rd44, %r57, 4;
	add.s64 	%rd45, %rd2, %rd44;
	ld.global.f32 	%f56, [%rd45];
	ld.global.u32 	%r58, [%rd5];
	cvt.rn.f32.s32 	%f57, %r58;
	div.rn.f32 	%f58, %f56, %f57;
	st.global.f32 	[%rd45], %f58;
$L__BB2_12:
	setp.lt.s32 	%p10, %r36, 1;
	mul.lo.s32 	%r59, %r36, %r1;
	cvt.s64.s32 	%rd9, %r59;
	mov.f32 	%f130, 0f00000000;
	@%p10 bra 	$L__BB2_24;
	and.b32  	%r14, %r36, 7;
	setp.lt.u32 	%p11, %r36, 8;
	mov.f32 	%f130, 0f00000000;
	mov.b32 	%r86, 0;
	@%p11 bra 	$L__BB2_16;
	and.b32  	%r86, %r36, 2147483640;
	neg.s32 	%r84, %r86;
	shl.b64 	%rd46, %rd9, 2;
	add.s64 	%rd47, %rd46, 16;
	add.s64 	%rd84, %rd1, %rd47;
	add.s64 	%rd83, %rd2, %rd47;
	mov.f32 	%f130, 0f00000000;
$L__BB2_15:
	.pragma "nounroll";
	ld.global.f32 	%f63, [%rd84+-16];
	ld.global.f32 	%f64, [%rd83+-16];
	sub.f32 	%f65, %f63, %f64;
	fma.rn.f32 	%f66, %f65, %f65, %f130;
	ld.global.f32 	%f67, [%rd84+-12];
	ld.global.f32 	%f68, [%rd83+-12];
	sub.f32 	%f69, %f67, %f68;
	fma.rn.f32 	%f70, %f69, %f69, %f66;
	ld.global.f32 	%f71, [%rd84+-8];
	ld.global.f32 	%f72, [%rd83+-8];
	sub.f32 	%f73, %f71, %f72;
	fma.rn.f32 	%f74, %f73, %f73, %f70;
	ld.global.f32 	%f75, [%rd84+-4];
	ld.global.f32 	%f76, [%rd83+-4];
	sub.f32 	%f77, %f75, %f76;
	fma.rn.f32 	%f78, %f77, %f77, %f74;
	ld.global.f32 	%f79, [%rd84];
	ld.global.f32 	%f80, [%rd83];
	sub.f32 	%f81, %f79, %f80;
	fma.rn.f32 	%f82, %f81, %f81, %f78;
	ld.global.f32 	%f83, [%rd84+4];
	ld.global.f32 	%f84, [%rd83+4];
	sub.f32 	%f85, %f83, %f84;
	fma.rn.f32 	%f86, %f85, %f85, %f82;
	ld.global.f32 	%f87, [%rd84+8];
	ld.global.f32 	%f88, [%rd83+8];
	sub.f32 	%f89, %f87, %f88;
	fma.rn.f32 	%f90, %f89, %f89, %f86;
	ld.global.f32 	%f91, [%rd84+12];
	ld.global.f32 	%f92, [%rd83+12];
	sub.f32 	%f93, %f91, %f92;
	fma.rn.f32 	%f130, %f93, %f93, %f90;
	add.s32 	%r84, %r84, 8;
	add.s64 	%rd84, %rd84, 32;
	add.s64 	%rd83, %rd83, 32;
	setp.ne.s32 	%p12, %r84, 0;
	@%p12 bra 	$L__BB2_15;
$L__BB2_16:
	setp.eq.s32 	%p13, %r14, 0;
	@%p13 bra 	$L__BB2_24;
	and.b32  	%r20, %r36, 3;
	setp.lt.u32 	%p14, %r14, 4;
	@%p14 bra 	$L__BB2_19;
	cvt.u64.u32 	%rd48, %r86;
	add.s64 	%rd49, %rd48, %rd9;
	shl.b64 	%rd50, %rd49, 2;
	add.s64 	%rd51, %rd1, %rd50;
	ld.global.f32 	%f95, [%rd51];
	add.s64 	%rd52, %rd2, %rd50;
	ld.global.f32 	%f96, [%rd52];
	sub.f32 	%f97, %f95, %f96;
	fma.rn.f32 	%f98, %f97, %f97, %f130;
	ld.global.f32 	%f99, [%rd51+4];
	ld.global.f32 	%f100, [%rd52+4];
	sub.f32 	%f101, %f99, %f100;
	fma.rn.f32 	%f102, %f101, %f101, %f98;
	ld.global.f32 	%f103, [%rd51+8];
	ld.global.f32 	%f104, [%rd52+8];
	sub.f32 	%f105, %f103, %f104;
	fma.rn.f32 	%f106, %f105, %f105, %f102;
	ld.global.f32 	%f107, [%rd51+12];
	ld.global.f32 	%f108, [%rd52+12];
	sub.f32 	%f109, %f107, %f108;
	fma.rn.f32 	%f130, %f109, %f109, %f106;
	add.s32 	%r86, %r86, 4;
$L__BB2_19:
	setp.eq.s32 	%p15, %r20, 0;
	@%p15 bra 	$L__BB2_24;
	setp.eq.s32 	%p16, %r20, 1;
	@%p16 bra 	$L__BB2_22;
	cvt.u64.u32 	%rd53, %r86;
	add.s64 	%rd54, %rd53, %rd9;
	shl.b64 	%rd55, %rd54, 2;
	add.s64 	%rd56, %rd1, %rd55;
	ld.global.f32 	%f111, [%rd56];
	add.s64 	%rd57, %rd2, %rd55;
	ld.global.f32 	%f112, [%rd57];
	sub.f32 	%f113, %f111, %f112;
	fma.rn.f32 	%f114, %f113, %f113, %f130;
	ld.global.f32 	%f115, [%rd56+4];
	ld.global.f32 	%f116, [%rd57+4];
	sub.f32 	%f117, %f115, %f116;
	fma.rn.f32 	%f130, %f117, %f117, %f114;
	add.s32 	%r86, %r86, 2;
$L__BB2_22:
	and.b32  	%r61, %r36, 1;
	setp.eq.b32 	%p17, %r61, 1;
	not.pred 	%p18, %p17;
	@%p18 bra 	$L__BB2_24;
	cvt.u64.u32 	%rd58, %r86;
	add.s64 	%rd59, %rd58, %rd9;
	shl.b64 	%rd60, %rd59, 2;
	add.s64 	%rd61, %rd1, %rd60;
	ld.global.f32 	%f118, [%rd61];
	add.s64 	%rd62, %rd2, %rd60;
	ld.global.f32 	%f119, [%rd62];
	sub.f32 	%f120, %f118, %f119;
	fma.rn.f32 	%f130, %f120, %f120, %f130;
$L__BB2_24:
	sqrt.rn.f32 	%f13, %f130;
	cvt.f64.f32 	%fd1, %f13;
	ld.global.f32 	%f121, [%rd3];
	cvt.f64.f32 	%fd2, %f121;
	st.local.v2.f64 	[%rd4], {%fd1, %fd2};
	mov.u64 	%rd63, $str$1;
	cvta.global.u64 	%rd64, %rd63;
	{ // callseq 1, 0
	.param .b64 param0;
	st.param.b64 	[param0], %rd64;
	.param .b64 param1;
	st.param.b64 	[param1], %rd24;
	.param .b32 retval0;
	call.uni (retval0), 
	vprintf, 
	(
	param0, 
	param1
	);
	ld.param.b32 	%r62, [retval0];
	} // callseq 1
	ld.global.f32 	%f122, [%rd3];
	setp.leu.f32 	%p19, %f13, %f122;
	@%p19 bra 	$L__BB2_26;
	mov.b32 	%r64, %f13;
	atom.global.exch.b32 	%r65, [%rd3], %r64;
$L__BB2_26:
	setp.lt.s32 	%p20, %r36, 1;
	@%p20 bra 	$L__BB2_38;
	and.b32  	%r25, %r36, 7;
	setp.lt.u32 	%p21, %r36, 8;
	mov.b32 	%r90, 0;
	@%p21 bra 	$L__BB2_30;
	cvt.u32.u64 	%r67, %rd9;
	and.b32  	%r90, %r36, 2147483640;
	neg.s32 	%r88, %r90;
	mul.wide.u32 	%rd66, %r67, 4;
	add.s64 	%rd67, %rd66, %rd2;
	add.s64 	%rd85, %rd67, 16;
$L__BB2_29:
	.pragma "nounroll";
	mov.b32 	%r68, 0;
	st.global.u32 	[%rd85+-16], %r68;
	st.global.u32 	[%rd85+-12], %r68;
	st.global.u32 	[%rd85+-8], %r68;
	st.global.u32 	[%rd85+-4], %r68;
	st.global.u32 	[%rd85], %r68;
	st.global.u32 	[%rd85+4], %r68;
	st.global.u32 	[%rd85+8], %r68;
	st.global.u32 	[%rd85+12], %r68;
	add.s32 	%r88, %r88, 8;
	add.s64 	%rd85, %rd85, 32;
	setp.ne.s32 	%p22, %r88, 0;
	@%p22 bra 	$L__BB2_29;
$L__BB2_30:
	setp.eq.s32 	%p23, %r25, 0;
	@%p23 bra 	$L__BB2_38;
	and.b32  	%r31, %r36, 3;
	setp.lt.u32 	%p24, %r25, 4;
	@%p24 bra 	$L__BB2_33;
	cvt.u32.u64 	%r69, %rd9;
	add.s32 	%r70, %r90, %r69;
	mul.wide.u32 	%rd68, %r70, 4;
	add.s64 	%rd69, %rd2, %rd68;
	mov.b32 	%r71, 0;
	st.global.u32 	[%rd69], %r71;
	cvt.u64.u32 	%rd70, %r90;
	add.s64 	%rd71, %rd70, %rd9;
	shl.b64 	%rd72, %rd71, 2;
	add.s64 	%rd73, %rd2, %rd72;
	st.global.u32 	[%rd73+4], %r71;
	st.global.u32 	[%rd73+8], %r71;
	st.global.u32 	[%rd73+12], %r71;
	add.s32 	%r90, %r90, 4;
$L__BB2_33:
	setp.eq.s32 	%p25, %r31, 0;
	@%p25 bra 	$L__BB2_38;
	setp.eq.s32 	%p26, %r31, 1;
	@%p26 bra 	$L__BB2_36;
	cvt.u32.u64 	%r72, %rd9;
	add.s32 	%r73, %r90, %r72;
	mul.wide.u32 	%rd74, %r73, 4;
	add.s64 	%rd75, %rd2, %rd74;
	mov.b32 	%r74, 0;
	st.global.u32 	[%rd75], %r74;
	cvt.u64.u32 	%rd76, %r90;
	add.s64 	%rd77, %rd76, %rd9;
	shl.b64 	%rd78, %rd77, 2;
	add.s64 	%rd79, %rd2, %rd78;
	st.global.u32 	[%rd79+4], %r74;
	add.s32 	%r90, %r90, 2;
$L__BB2_36:
	and.b32  	%r75, %r36, 1;
	setp.eq.b32 	%p27, %r75, 1;
	not.pred 	%p28, %p27;
	@%p28 bra 	$L__BB2_38;
	cvt.u32.u64 	%r76, %rd9;
	add.s32 	%r77, %r90, %r76;
	mul.wide.u32 	%rd80, %r77, 4;
	add.s64 	%rd81, %rd2, %rd80;
	mov.b32 	%r78, 0;
	st.global.u32 	[%rd81], %r78;
$L__BB2_38:
	mov.b32 	%r79, 0;
	st.global.u32 	[%rd5], %r79;
	bar.sync 	0;
	ret;

}


// ===== COMPILED SASS (sm_100) =====

	.target	sm_100

	.elftype	@"ET_EXEC"


//--------------------- .note.nv.tkinfo           --------------------------
	.section	.note.nv.tkinfo,"",@"SHT_NOTE"
	.sectionflags	@"SHF_NOTE_NV_TKINFO"
	.tkinfo
        /*0018*/ 	.word	0x00000002
        /*0030*/ 	.string	""
        /*0030*/ 	.string	"ptxas"
        /*0030*/ 	.string	"Cuda compilation tools, release 13.0, V13.0.88"
        /*0030*/ 	.string	"Build cuda_13.0.r13.0/compiler.36424714_0"
        /*0030*/ 	.string	"-arch sm_100 -m 64 "



//--------------------- .note.nv.cuinfo           --------------------------
	.section	.note.nv.cuinfo,"",@"SHT_NOTE"
	.sectionflags	@"SHF_NOTE_NV_CUINFO"
        /*0018*/ 	.short	0x0002
        /*001a*/ 	.short	0x0064
        /*001c*/ 	.short	0x0082
	.zero		2


//--------------------- .nv.info                  --------------------------
	.section	.nv.info,"",@"SHT_CUDA_INFO"
	.align	4


	//----- nvinfo : EIATTR_REGCOUNT
	.align		4
        /*0000*/ 	.byte	0x04, 0x2f
        /*0002*/ 	.short	(.L_3 - .L_2)
	.align		4
.L_2:
        /*0004*/ 	.word	index@(_Z15assignment_stepPfS_PiS0_iii)
        /*0008*/ 	.word	0x0000001d


	//----- nvinfo : EIATTR_FRAME_SIZE
	.align		4
.L_3:
        /*000c*/ 	.byte	0x04, 0x11
        /*000e*/ 	.short	(.L_5 - .L_4)
	.align		4
.L_4:
        /*0010*/ 	.word	index@($__internal_2_$__cuda_sm20_sqrt_rn_f32_slowpath)
        /*0014*/ 	.word	0x00000000


	//----- nvinfo : EIATTR_FRAME_SIZE
	.align		4
.L_5:
        /*0018*/ 	.byte	0x04, 0x11
        /*001a*/ 	.short	(.L_7 - .L_6)
	.align		4
.L_6:
        /*001c*/ 	.word	index@(_Z15assignment_stepPfS_PiS0_iii)
        /*0020*/ 	.word	0x00000000


	//----- nvinfo : EIATTR_REGCOUNT
	.align		4
.L_7:
        /*0024*/ 	.byte	0x04, 0x2f
        /*0026*/ 	.short	(.L_9 - .L_8)
	.align		4
.L_8:
        /*0028*/ 	.word	index@(_Z18update_step_pointsPfPiS_S0_ii)
        /*002c*/ 	.word	0x00000012


	//----- nvinfo : EIATTR_FRAME_SIZE
	.align		4
.L_9:
        /*0030*/ 	.byte	0x04, 0x11
        /*0032*/ 	.short	(.L_11 - .L_10)
	.align		4
.L_10:
        /*0034*/ 	.word	index@(_Z18update_step_pointsPfPiS_S0_ii)
        /*0038*/ 	.word	0x00000000


	//----- nvinfo : EIATTR_REGCOUNT
	.align		4
.L_11:
        /*003c*/ 	.byte	0x04, 0x2f
        /*003e*/ 	.short	(.L_13 - .L_12)
	.align		4
.L_12:
        /*0040*/ 	.word	index@(_Z21update_step_centroidsPfS_PiiS_)
        /*0044*/ 	.word	0x0000001d


	//----- nvinfo : EIATTR_FRAME_SIZE
	.align		4
.L_13:
        /*0048*/ 	.byte	0x04, 0x11
        /*004a*/ 	.short	(.L_15 - .L_14)
	.align		4
.L_14:
        /*004c*/ 	.word	index@($__internal_1_$__cuda_sm3x_div_rn_noftz_f32_slowpath)
        /*0050*/ 	.word	0x00000010


	//----- nvinfo : EIATTR_FRAME_SIZE
	.align		4
.L_15:
        /*0054*/ 	.byte	0x04, 0x11
        /*0056*/ 	.short	(.L_17 - .L_16)
	.align		4
.L_16:
        /*0058*/ 	.word	index@($__internal_0_$__cuda_sm20_sqrt_rn_f32_slowpath)
        /*005c*/ 	.word	0x00000010


	//----- nvinfo : EIATTR_FRAME_SIZE
	.align		4
.L_17:
        /*0060*/ 	.byte	0x04, 0x11
        /*0062*/ 	.short	(.L_19 - .L_18)
	.align		4
.L_18:
        /*0064*/ 	.word	index@(_Z21update_step_centroidsPfS_PiiS_)
        /*0068*/ 	.word	0x00000010


	//----- nvinfo : EIATTR_MIN_STACK_SIZE
	.align		4
.L_19:
        /*006c*/ 	.byte	0x04, 0x12
        /*006e*/ 	.short	(.L_21 - .L_20)
	.align		4
.L_20:
        /*0070*/ 	.word	index@(_Z21update_step_centroidsPfS_PiiS_)
        /*0074*/ 	.word	0x00000010


	//----- nvinfo : EIATTR_MIN_STACK_SIZE
	.align		4
.L_21:
        /*0078*/ 	.byte	0x04, 0x12
        /*007a*/ 	.short	(.L_23 - .L_22)
	.align		4
.L_22:
        /*007c*/ 	.word	index@(_Z18update_step_pointsPfPiS_S0_ii)
        /*0080*/ 	.word	0x00000000


	//----- nvinfo : EIATTR_MIN_STACK_SIZE
	.align		4
.L_23:
        /*0084*/ 	.byte	0x04, 0x12
        /*0086*/ 	.short	(.L_25 - .L_24)
	.align		4
.L_24:
        /*0088*/ 	.word	index@(_Z15assignment_stepPfS_PiS0_iii)
        /*008c*/ 	.word	0x00000000
.L_25:


//--------------------- .nv.compat                --------------------------
	.section	.nv.compat,"",@"SHT_CUDA_COMPAT_INFO"
	.align	4
        /*0000*/ 	.byte	0x02, 0x09, 0x00, 0x00, 0x02, 0x02, 0x01, 0x00, 0x02, 0x05, 0x05, 0x00, 0x03, 0x07, 0x01, 0x01
        /*0010*/ 	.byte	0x02, 0x03, 0x00, 0x00, 0x02, 0x06, 0x01, 0x00, 0x04, 0x0b, 0x08, 0x00, 0x01, 0x00, 0x00, 0x00
        /*0020*/ 	.byte	0x00, 0x00, 0x00, 0x00


//--------------------- .nv.info._Z21update_step_centroidsPfS_PiiS_ --------------------------
	.section	.nv.info._Z21update_step_centroidsPfS_PiiS_,"",@"SHT_CUDA_INFO"
	.sectionflags	@""
	.align	4


	//----- nvinfo : EIATTR_CUDA_API_VERSION
	.align		4
        /*0000*/ 	.byte	0x04, 0x37
        /*0002*/ 	.short	(.L_27 - .L_26)
.L_26:
        /*0004*/ 	.word	0x00000082


	//----- nvinfo : EIATTR_KPARAM_INFO
	.align		4
.L_27:
        /*0008*/ 	.byte	0x04, 0x17
        /*000a*/ 	.short	(.L_29 - .L_28)
.L_28:
        /*000c*/ 	.word	0x00000000
        /*0010*/ 	.short	0x0004
        /*0012*/ 	.short	0x0020
        /*0014*/ 	.byte	0x00, 0xf5, 0x21, 0x00


	//----- nvinfo : EIATTR_KPARAM_INFO
	.align		4
.L_29:
        /*0018*/ 	.byte	0x04, 0x17
        /*001a*/ 	.short	(.L_31 - .L_30)
.L_30:
        /*001c*/ 	.word	0x00000000
        /*0020*/ 	.short	0x0003
        /*0022*/ 	.short	0x0018
        /*0024*/ 	.byte	0x00, 0xf0, 0x11, 0x00


	//----- nvinfo : EIATTR_KPARAM_INFO
	.align		4
.L_31:
        /*0028*/ 	.byte	0x04, 0x17
        /*002a*/ 	.short	(.L_33 - .L_32)
.L_32:
        /*002c*/ 	.word	0x00000000
        /*0030*/ 	.short	0x0002
        /*0032*/ 	.short	0x0010
        /*0034*/ 	.byte	0x00, 0xf5, 0x21, 0x00


	//----- nvinfo : EIATTR_KPARAM_INFO
	.align		4
.L_33:
        /*0038*/ 	.byte	0x04, 0x17
        /*003a*/ 	.short	(.L_35 - .L_34)
.L_34:
        /*003c*/ 	.word	0x00000000
        /*0040*/ 	.short	0x0001
        /*0042*/ 	.short	0x0008
        /*0044*/ 	.byte	0x00, 0xf5, 0x21, 0x00


	//----- nvinfo : EIATTR_KPARAM_INFO
	.align		4
.L_35:
        /*0048*/ 	.byte	0x04, 0x17
        /*004a*/ 	.short	(.L_37 - .L_36)
.L_36:
        /*004c*/ 	.word	0x00000000
        /*0050*/ 	.short	0x0000
        /*0052*/ 	.short	0x0000
        /*0054*/ 	.byte	0x00, 0xf5, 0x21, 0x00


	//----- nvinfo : EIATTR_SPARSE_MMA_MASK
	.align		4
.L_37:
        /*0058*/ 	.byte	0x03, 0x50
        /*005a*/ 	.short	0x0000


	//----- nvinfo : EIATTR_MAXREG_COUNT
	.align		4
        /*005c*/ 	.byte	0x03, 0x1b
        /*005e*/ 	.short	0x00ff


	//----- nvinfo : EIATTR_NUM_BARRIERS
	.align		4
        /*0060*/ 	.byte	0x02, 0x4c
        /*0062*/ 	.byte	0x01
	.zero		1


	//----- nvinfo : EIATTR_EXTERNS
	.align		4
        /*0064*/ 	.byte	0x04, 0x0f
        /*0066*/ 	.short	(.L_39 - .L_38)


	//   ....[0]....
	.align		4
.L_38:
        /*0068*/ 	.word	index@(vprintf)


	//----- nvinfo : EIATTR_MERCURY_ISA_VERSION
	.align		4
.L_39:
        /*006c*/ 	.byte	0x03, 0x5f
        /*006e*/ 	.short	0x0101


	//----- nvinfo : EIATTR_VRC_CTA_INIT_COUNT
	.align		4
        /*0070*/ 	.byte	0x02, 0x4a
	.zero		1
	.zero		1


	//----- nvinfo : EIATTR_SYSCALL_OFFSETS
	.align		4
        /*0074*/ 	.byte	0x04, 0x46
        /*0076*/ 	.short	(.L_41 - .L_40)


	//   ....[0]....
.L_40:
        /*0078*/ 	.word	0x00000100


	//   ....[1]....
        /*007c*/ 	.word	0x00002480


	//----- nvinfo : EIATTR_EXIT_INSTR_OFFSETS
	.align		4
.L_41:
        /*0080*/ 	.byte	0x04, 0x1c
        /*0082*/ 	.short	(.L_43 - .L_42)


	//   ....[0]....
.L_42:
        /*0084*/ 	.word	0x00002bc0


	//----- nvinfo : EIATTR_CRS_STACK_SIZE
	.align		4
.L_43:
        /*0088*/ 	.byte	0x04, 0x1e
        /*008a*/ 	.short	(.L_45 - .L_44)
.L_44:
        /*008c*/ 	.word	0x00000000


	//----- nvinfo : EIATTR_CBANK_PARAM_SIZE
	.align		4
.L_45:
        /*0090*/ 	.byte	0x03, 0x19
        /*0092*/ 	.short	0x0028


	//----- nvinfo : EIATTR_PARAM_CBANK
	.align		4
        /*0094*/ 	.byte	0x04, 0x0a
        /*0096*/ 	.short	(.L_47 - .L_46)
	.align		4
.L_46:
        /*0098*/ 	.word	index@(.nv.constant0._Z21update_step_centroidsPfS_PiiS_)
        /*009c*/ 	.short	0x0380
        /*009e*/ 	.short	0x0028


	//----- nvinfo : EIATTR_SW_WAR
	.align		4
.L_47:
        /*00a0*/ 	.byte	0x04, 0x36
        /*00a2*/ 	.short	(.L_49 - .L_48)
.L_48:
        /*00a4*/ 	.word	0x00000008
.L_49:


//--------------------- .nv.info._Z18update_step_pointsPfPiS_S0_ii --------------------------
	.section	.nv.info._Z18update_step_pointsPfPiS_S0_ii,"",@"SHT_CUDA_INFO"
	.sectionflags	@""
	.align	4


	//----- nvinfo : EIATTR_CUDA_API_VERSION
	.align		4
        /*0000*/ 	.byte	0x04, 0x37
        /*0002*/ 	.short	(.L_51 - .L_50)
.L_50:
        /*0004*/ 	.word	0x00000082


	//----- nvinfo : EIATTR_KPARAM_INFO
	.align		4
.L_51:
        /*0008*/ 	.byte	0x04, 0x17
        /*000a*/ 	.short	(.L_53 - .L_52)
.L_52:
        /*000c*/ 	.word	0x00000000
        /*0010*/ 	.short	0x0005
        /*0012*/ 	.short	0x0024
        /*0014*/ 	.byte	0x00, 0xf0, 0x11, 0x00


	//----- nvinfo : EIATTR_KPARAM_INFO
	.align		4
.L_53:
        /*0018*/ 	.byte	0x04, 0x17
        /*001a*/ 	.short	(.L_55 - .L_54)
.L_54:
        /*001c*/ 	.word	0x00000000
        /*0020*/ 	.short	0x0004
        /*0022*/ 	.short	0x0020
        /*0024*/ 	.byte	0x00, 0xf0, 0x11, 0x00


	//----- nvinfo : EIATTR_KPARAM_INFO
	.align		4
.L_55:
        /*0028*/ 	.byte	0x04, 0x17
        /*002a*/ 	.short	(.L_57 - .L_56)
.L_56:
        /*002c*/ 	.word	0x00000000
        /*0030*/ 	.short	0x0003
        /*0032*/ 	.short	0x0018
        /*0034*/ 	.byte	0x00, 0xf5, 0x21, 0x00


	//----- nvinfo : EIATTR_KPARAM_INFO
	.align		4
.L_57:
        /*0038*/ 	.byte	0x04, 0x17
        /*003a*/ 	.short	(.L_59 - .L_58)
.L_58:
        /*003c*/ 	.word	0x00000000
        /*0040*/ 	.short	0x0002
        /*0042*/ 	.short	0x0010
        /*0044*/ 	.byte	0x00, 0xf5, 0x21, 0x00


	//----- nvinfo : EIATTR_KPARAM_INFO
	.align		4
.L_59:
        /*0048*/ 	.byte	0x04, 0x17
        /*004a*/ 	.short	(.L_61 - .L_60)
.L_60:
        /*004c*/ 	.word	0x00000000
        /*0050*/ 	.short	0x0001
        /*0052*/ 	.short	0x0008
        /*0054*/ 	.byte	0x00, 0xf5, 0x21, 0x00


	//----- nvinfo : EIATTR_KPARAM_INFO
	.align		4
.L_61:
        /*0058*/ 	.byte	0x04, 0x17
        /*005a*/ 	.short	(.L_63 - .L_62)
.L_62:
        /*005c*/ 	.word	0x00000000
        /*0060*/ 	.short	0x0000
        /*0062*/ 	.short	0x0000
        /*0064*/ 	.byte	0x00, 0xf5, 0x21, 0x00


	//----- nvinfo : EIATTR_SPARSE_MMA_MASK
	.align		4
.L_63:
        /*0068*/ 	.byte	0x03, 0x50
        /*006a*/ 	.short	0x0000


	//----- nvinfo : EIATTR_MAXREG_COUNT
	.align		4
        /*006c*/ 	.byte	0x03, 0x1b
        /*006e*/ 	.short	0x00ff


	//----- nvinfo : EIATTR_NUM_BARRIERS
	.align		4
        /*0070*/ 	.byte	0x02, 0x4c
        /*0072*/ 	.byte	0x01
	.zero		1


	//----- nvinfo : EIATTR_MERCURY_ISA_VERSION
	.align		4
        /*0074*/ 	.byte	0x03, 0x5f
        /*0076*/ 	.short	0x0101


	//----- nvinfo : EIATTR_VRC_CTA_INIT_COUNT
	.align		4
        /*0078*/ 	.byte	0x02, 0x4a
	.zero		1
	.zero		1


	//----- nvinfo : EIATTR_EXIT_INSTR_OFFSETS
	.align		4
        /*007c*/ 	.byte	0x04, 0x1c
        /*007e*/ 	.short	(.L_65 - .L_64)


	//   ....[0]....
.L_64:
        /*0080*/ 	.word	0x00000cd0


	//----- nvinfo : EIATTR_CBANK_PARAM_SIZE
	.align		4
.L_65:
        /*0084*/ 	.byte	0x03, 0x19
        /*0086*/ 	.short	0x0028


	//----- nvinfo : EIATTR_PARAM_CBANK
	.align		4
        /*0088*/ 	.byte	0x04, 0x0a
        /*008a*/ 	.short	(.L_67 - .L_66)
	.align		4
.L_66:
        /*008c*/ 	.word	index@(.nv.constant0._Z18update_step_pointsPfPiS_S0_ii)
        /*0090*/ 	.short	0x0380
        /*0092*/ 	.short	0x0028


	//----- nvinfo : EIATTR_SW_WAR
	.align		4
.L_67:
        /*0094*/ 	.byte	0x04, 0x36
        /*0096*/ 	.short	(.L_69 - .L_68)
.L_68:
        /*0098*/ 	.word	0x00000008
.L_69:


//--------------------- .nv.info._Z15assignment_stepPfS_PiS0_iii --------------------------
	.section	.nv.info._Z15assignment_stepPfS_PiS0_iii,"",@"SHT_CUDA_INFO"
	.sectionflags	@""
	.align	4


	//----- nvinfo : EIATTR_CUDA_API_VERSION
	.align		4
        /*0000*/ 	.byte	0x04, 0x37
        /*0002*/ 	.short	(.L_71 - .L_70)
.L_70:
        /*0004*/ 	.word	0x00000082


	//----- nvinfo : EIATTR_KPARAM_INFO
	.align		4
.L_71:
        /*0008*/ 	.byte	0x04, 0x17
        /*000a*/ 	.short	(.L_73 - .L_72)
.L_72:
        /*000c*/ 	.word	0x00000000
        /*0010*/ 	.short	0x0006
        /*0012*/ 	.short	0x0028
        /*0014*/ 	.byte	0x00, 0xf0, 0x11, 0x00


	//----- nvinfo : EIATTR_KPARAM_INFO
	.align		4
.L_73:
        /*0018*/ 	.byte	0x04, 0x17
        /*001a*/ 	.short	(.L_75 - .L_74)
.L_74:
        /*001c*/ 	.word	0x00000000
        /*0020*/ 	.short	0x0005
        /*0022*/ 	.short	0x0024
        /*0024*/ 	.byte	0x00, 0xf0, 0x11, 0x00


	//----- nvinfo : EIATTR_KPARAM_INFO
	.align		4
.L_75:
        /*0028*/ 	.byte	0x04, 0x17
        /*002a*/ 	.short	(.L_77 - .L_76)
.L_76:
        /*002c*/ 	.word	0x00000000
        /*0030*/ 	.short	0x0004
        /*0032*/ 	.short	0x0020
        /*0034*/ 	.byte	0x00, 0xf0, 0x11, 0x00


	//----- nvinfo : EIATTR_KPARAM_INFO
	.align		4
.L_77:
        /*0038*/ 	.byte	0x04, 0x17
        /*003a*/ 	.short	(.L_79 - .L_78)
.L_78:
        /*003c*/ 	.word	0x00000000
        /*0040*/ 	.short	0x0003
        /*0042*/ 	.short	0x0018
        /*0044*/ 	.byte	0x00, 0xf5, 0x21, 0x00


	//----- nvinfo : EIATTR_KPARAM_INFO
	.align		4
.L_79:
        /*0048*/ 	.byte	0x04, 0x17
        /*004a*/ 	.short	(.L_81 - .L_80)
.L_80:
        /*004c*/ 	.word	0x00000000
        /*0050*/ 	.short	0x0002
        /*0052*/ 	.short	0x0010
        /*0054*/ 	.byte	0x00, 0xf5, 0x21, 0x00


	//----- nvinfo : EIATTR_KPARAM_INFO
	.align		4
.L_81:
        /*0058*/ 	.byte	0x04, 0x17
        /*005a*/ 	.short	(.L_83 - .L_82)
.L_82:
        /*005c*/ 	.word	0x00000000
        /*0060*/ 	.short	0x0001
        /*0062*/ 	.short	0x0008
        /*0064*/ 	.byte	0x00, 0xf5, 0x21, 0x00


	//----- nvinfo : EIATTR_KPARAM_INFO
	.align		4
.L_83:
        /*0068*/ 	.byte	0x04, 0x17
        /*006a*/ 	.short	(.L_85 - .L_84)
.L_84:
        /*006c*/ 	.word	0x00000000
        /*0070*/ 	.short	0x0000
        /*0072*/ 	.short	0x0000
        /*0074*/ 	.byte	0x00, 0xf5, 0x21, 0x00


	//----- nvinfo : EIATTR_SPARSE_MMA_MASK
	.align		4
.L_85:
        /*0078*/ 	.byte	0x03, 0x50
        /*007a*/ 	.short	0x0000


	//----- nvinfo : EIATTR_MAXREG_COUNT
	.align		4
        /*007c*/ 	.byte	0x03, 0x1b
        /*007e*/ 	.short	0x00ff


	//----- nvinfo : EIATTR_NUM_BARRIERS
	.align		4
        /*0080*/ 	.byte	0x02, 0x4c
        /*0082*/ 	.byte	0x01
	.zero		1


	//----- nvinfo : EIATTR_MERCURY_ISA_VERSION
	.align		4
        /*0084*/ 	.byte	0x03, 0x5f
        /*0086*/ 	.short	0x0101


	//----- nvinfo : EIATTR_INT_WARP_WIDE_INSTR_OFFSETS
	.align		4
        /*0088*/ 	.byte	0x04, 0x31
        /*008a*/ 	.short	(.L_87 - .L_86)


	//   ....[0]....
.L_86:
        /*008c*/ 	.word	0x00000fa0


	//----- nvinfo : EIATTR_VRC_CTA_INIT_COUNT
	.align		4
.L_87:
        /*0090*/ 	.byte	0x02, 0x4a
	.zero		1
	.zero		1


	//----- nvinfo : EIATTR_EXIT_INSTR_OFFSETS
	.align		4
        /*0094*/ 	.byte	0x04, 0x1c
        /*0096*/ 	.short	(.L_89 - .L_88)


	//   ....[0]....
.L_88:
        /*0098*/ 	.word	0x00001020


	//----- nvinfo : EIATTR_CRS_STACK_SIZE
	.align		4
.L_89:
        /*009c*/ 	.byte	0x04, 0x1e
        /*009e*/ 	.short	(.L_91 - .L_90)
.L_90:
        /*00a0*/ 	.word	0x00000000


	//----- nvinfo : EIATTR_CBANK_PARAM_SIZE
	.align		4
.L_91:
        /*00a4*/ 	.byte	0x03, 0x19
        /*00a6*/ 	.short	0x002c


	//----- nvinfo : EIATTR_PARAM_CBANK
	.align		4
        /*00a8*/ 	.byte	0x04, 0x0a
        /*00aa*/ 	.short	(.L_93 - .L_92)
	.align		4
.L_92:
        /*00ac*/ 	.word	index@(.nv.constant0._Z15assignment_stepPfS_PiS0_iii)
        /*00b0*/ 	.short	0x0380
        /*00b2*/ 	.short	0x002c


	//----- nvinfo : EIATTR_SW_WAR
	.align		4
.L_93:
        /*00b4*/ 	.byte	0x04, 0x36
        /*00b6*/ 	.short	(.L_95 - .L_94)
.L_94:
        /*00b8*/ 	.word	0x00000008
.L_95:


//--------------------- .nv.callgraph             --------------------------
	.section	.nv.callgraph,"",@"SHT_CUDA_CALLGRAPH"
	.align	4
	.sectionentsize	8
	.align		4
        /*0000*/ 	.word	0x00000000
	.align		4
        /*0004*/ 	.word	0xffffffff
	.align		4
        /*0008*/ 	.word	index@(_Z21update_step_centroidsPfS_PiiS_)
	.align		4
        /*000c*/ 	.word	index@(vprintf)
	.align		4
        /*0010*/ 	.word	0x00000000
	.align		4
        /*0014*/ 	.word	0xfffffffe
	.align		4
        /*0018*/ 	.word	0x00000000
	.align		4
        /*001c*/ 	.word	0xfffffffd
	.align		4
        /*0020*/ 	.word	0x00000000
	.align		4
        /*0024*/ 	.word	0xfffffffc


//--------------------- .nv.constant4             --------------------------
	.section	.nv.constant4,"a",@progbits
	.align	8
	.align		8
.nv.constant4:
        /*0000*/ 	.dword	vprintf
	.align		8
        /*0008*/ 	.dword	$str
	.align		8
        /*0010*/ 	.dword	$str$1


//--------------------- .text._Z21update_step_centroidsPfS_PiiS_ --------------------------
	.section	.text._Z21update_step_centroidsPfS_PiiS_,"ax",@progbits
	.align	128
        .global         _Z21update_step_centroidsPfS_PiiS_
        .type           _Z21update_step_centroidsPfS_PiiS_,@function
        .size           _Z21update_step_centroidsPfS_PiiS_,(.L_x_93 - _Z21update_step_centroidsPfS_PiiS_)
        .other          _Z21update_step_centroidsPfS_PiiS_,@"STO_CUDA_ENTRY STV_DEFAULT"
_Z21update_step_centroidsPfS_PiiS_:
.text._Z21update_step_centroidsPfS_PiiS_:
[----:B------:R-:W0:Y:S01]  /*0000*/  LDC R1, c[0x0][0x37c] ;  /* 0x0000df00ff017b82 */ /* 0x000e220000000800 */
[----:B------:R-:W1:Y:S01]  /*0010*/  S2R R24, SR_TID.X ;  /* 0x0000000000187919 */ /* 0x000e620000002100 */
[----:B------:R-:W2:Y:S01]  /*0020*/  LDCU UR4, c[0x0][0x2f8] ;  /* 0x00005f00ff0477ac */ /* 0x000ea20008000800 */
[----:B0-----:R-:W-:Y:S01]  /*0030*/  VIADD R1, R1, 0xfffffff0 ;  /* 0xfffffff001017836 */ /* 0x001fe20000000000 */
[----:B------:R-:W-:Y:S01]  /*0040*/  MOV R0, 0x0 ;  /* 0x0000000000007802 */ /* 0x000fe20000000f00 */
[----:B------:R-:W0:Y:S03]  /*0050*/  LDCU UR5, c[0x0][0x2fc] ;  /* 0x00005f80ff0577ac */ /* 0x000e260008000800 */
[----:B------:R3:W4:Y:S01]  /*0060*/  LDC.64 R8, c[0x4][R0] ;  /* 0x0100000000087b82 */ /* 0x0007220000000a00 */
[----:B------:R-:W5:Y:S01]  /*0070*/  LDCU.64 UR6, c[0x4][0x8] ;  /* 0x01000100ff0677ac */ /* 0x000f620008000a00 */
[----:B--2---:R-:W-:-:S05]  /*0080*/  IADD3 R22, P0, PT, R1, UR4, RZ ;  /* 0x0000000401167c10 */ /* 0x004fca000ff1e0ff */
[----:B0-----:R-:W-:Y:S02]  /*0090*/  IMAD.X R2, RZ, RZ, UR5, P0 ;  /* 0x00000005ff027e24 */ /* 0x001fe400080e06ff */
[----:B------:R-:W-:Y:S02]  /*00a0*/  IMAD.MOV.U32 R6, RZ, RZ, R22 ;  /* 0x000000ffff067224 */ /* 0x000fe400078e0016 */
[----:B-----5:R-:W-:Y:S02]  /*00b0*/  IMAD.U32 R4, RZ, RZ, UR6 ;  /* 0x00000006ff047e24 */ /* 0x020fe4000f8e00ff */
[----:B------:R-:W-:Y:S01]  /*00c0*/  IMAD.U32 R5, RZ, RZ, UR7 ;  /* 0x00000007ff057e24 */ /* 0x000fe2000f8e00ff */
[----:B-1----:R3:W-:Y:S01]  /*00d0*/  STL [R1], R24 ;  /* 0x0000001801007387 */ /* 0x0027e20000100800 */
[----:B------:R-:W-:-:S07]  /*00e0*/  IMAD.MOV.U32 R7, RZ, RZ, R2 ;  /* 0x000000ffff077224 */ /* 0x000fce00078e0002 */
[----:B------:R-:W-:-:S07]  /*00f0*/  LEPC R20, `(.L_x_0) ;  /* 0x000000001014794e */ /* 0x000fce0000000000 */
[----:B---34-:R-:W-:Y:S05]  /*0100*/  CALL.ABS.NOINC R8 ;  /* 0x0000000008007343 */ /* 0x018fea0003c00000 */
.L_x_0:
[----:B------:R-:W0:Y:S08]  /*0110*/  LDC R9, c[0x0][0x398] ;  /* 0x0000e600ff097b82 */ /* 0x000e300000000800 */
[----:B------:R-:W1:Y:S08]  /*0120*/  LDC.64 R18, c[0x0][0x390] ;  /* 0x0000e400ff127b82 */ /* 0x000e700000000a00 */
[----:B------:R-:W2:Y:S01]  /*0130*/  LDC.64 R16, c[0x0][0x358] ;  /* 0x0000d600ff107b82 */ /* 0x000ea20000000a00 */
[----:B0-----:R-:W-:Y:S01]  /*0140*/  ISETP.GE.AND P0, PT, R9, 0x1, PT ;  /* 0x000000010900780c */ /* 0x001fe20003f06270 */
[----:B-1----:R-:W-:-:S12]  /*0150*/  IMAD.WIDE.U32 R18, R24, 0x4, R18 ;  /* 0x0000000418127825 */ /* 0x002fd800078e0012 */
[----:B------:R-:W-:Y:S05]  /*0160*/  @!P0 BRA `(.L_x_1) ;  /* 0x0000001400a48947 */ /* 0x000fea0003800000 */
[C---:B------:R-:W-:Y:S01]  /*0170*/  ISETP.GE.U32.AND P0, PT, R9.reuse, 0x8, PT ;  /* 0x000000080900780c */ /* 0x040fe20003f06070 */
[----:B------:R-:W-:Y:S01]  /*0180*/  IMAD R5, R24, R9, RZ ;  /* 0x0000000918057224 */ /* 0x000fe200078e02ff */
[----:B------:R-:W-:Y:S01]  /*0190*/  LOP3.LUT R12, R9, 0x7, RZ, 0xc0, !PT ;  /* 0x00000007090c7812 */ /* 0x000fe200078ec0ff */
[----:B------:R-:W-:-:S10]  /*01a0*/  IMAD.MOV.U32 R6, RZ, RZ, RZ ;  /* 0x000000ffff067224 */ /* 0x000fd400078e00ff */
[----:B------:R-:W-:Y:S05]  /*01b0*/  @!P0 BRA `(.L_x_2) ;  /* 0x0000000800cc8947 */ /* 0x000fea0003800000 */
[----:B------:R-:W0:Y:S01]  /*01c0*/  LDC.64 R6, c[0x0][0x380] ;  /* 0x0000e000ff067b82 */ /* 0x000e220000000a00 */
[----:B------:R-:W-:Y:S01]  /*01d0*/  BSSY.RECONVERGENT B2, `(.L_x_2) ;  /* 0x00000b1000027945 */ /* 0x000fe20003800200 */
[----:B0-----:R-:W-:-:S03]  /*01e0*/  IMAD.WIDE.U32 R6, R5, 0x4, R6 ;  /* 0x0000000405067825 */ /* 0x001fc600078e0006 */
[----:B------:R-:W-:Y:S02]  /*01f0*/  IADD3 R3, P0, PT, R6, 0x10, RZ ;  /* 0x0000001006037810 */ /* 0x000fe40007f1e0ff */
[----:B------:R-:W-:-:S03]  /*0200*/  LOP3.LUT R6, R9, 0x7ffffff8, RZ, 0xc0, !PT ;  /* 0x7ffffff809067812 */ /* 0x000fc600078ec0ff */
[----:B------:R-:W-:Y:S02]  /*0210*/  IMAD.X R4, RZ, RZ, R7, P0 ;  /* 0x000000ffff047224 */ /* 0x000fe400000e0607 */
[----:B------:R-:W-:-:S07]  /*0220*/  IMAD.MOV R13, RZ, RZ, -R6 ;  /* 0x000000ffff0d7224 */ /* 0x000fce00078e0a06 */
.L_x_19:
[----:B--2---:R-:W-:Y:S02]  /*0230*/  R2UR UR4, R16 ;  /* 0x00000000100472ca */ /* 0x004fe400000e0000 */
[----:B------:R-:W-:-:S13]  /*0240*/  R2UR UR5, R17 ;  /* 0x00000000110572ca */ /* 0x000fda00000e0000 */
[----:B------:R-:W2:Y:S01]  /*0250*/  LDG.E R0, desc[UR4][R18.64] ;  /* 0x0000000412007981 */ /* 0x000ea2000c1e1900 */
[----:B0-----:R-:W-:Y:S02]  /*0260*/  IMAD.MOV.U32 R10, RZ, RZ, R3 ;  /* 0x000000ffff0a7224 */ /* 0x001fe400078e0003 */
[----:B------:R-:W-:-:S05]  /*0270*/  IMAD.MOV.U32 R11, RZ, RZ, R4 ;  /* 0x000000ffff0b7224 */ /* 0x000fca00078e0004 */
[----:B------:R-:W3:Y:S01]  /*0280*/  LDG.E R3, desc[UR4][R10.64+-0x10] ;  /* 0xfffff0040a037981 */ /* 0x000ee2000c1e1900 */
[----:B------:R-:W-:Y:S01]  /*0290*/  VIADD R13, R13, 0x8 ;  /* 0x000000080d0d7836 */ /* 0x000fe20000000000 */
[----:B------:R-:W-:Y:S04]  /*02a0*/  BSSY.RECONVERGENT B3, `(.L_x_3) ;  /* 0x000000d000037945 */ /* 0x000fe80003800200 */
[----:B------:R-:W-:Y:S02]  /*02b0*/  ISETP.NE.AND P1, PT, R13, RZ, PT ;  /* 0x000000ff0d00720c */ /* 0x000fe40003f25270 */
[----:B--2---:R-:W-:-:S04]  /*02c0*/  I2FP.F32.S32 R0, R0 ;  /* 0x0000000000007245 */ /* 0x004fc80000201400 */
[----:B------:R-:W0:Y:S08]  /*02d0*/  MUFU.RCP R7, R0 ;  /* 0x0000000000077308 */ /* 0x000e300000001000 */
[----:B---3--:R-:W1:Y:S01]  /*02e0*/  FCHK P0, R3, R0 ;  /* 0x0000000003007302 */ /* 0x008e620000000000 */
[----:B0-----:R-:W-:-:S04]  /*02f0*/  FFMA R4, -R0, R7, 1 ;  /* 0x3f80000000047423 */ /* 0x001fc80000000107 */
[----:B------:R-:W-:-:S04]  /*0300*/  FFMA R4, R7, R4, R7 ;  /* 0x0000000407047223 */ /* 0x000fc80000000007 */
[----:B------:R-:W-:-:S04]  /*0310*/  FFMA R7, R3, R4, RZ ;  /* 0x0000000403077223 */ /* 0x000fc800000000ff */
[----:B------:R-:W-:-:S04]  /*0320*/  FFMA R8, -R0, R7, R3 ;  /* 0x0000000700087223 */ /* 0x000fc80000000103 */
[----:B------:R-:W-:Y:S01]  /*0330*/  FFMA R7, R4, R8, R7 ;  /* 0x0000000804077223 */ /* 0x000fe20000000007 */
[----:B-1----:R-:W-:Y:S06]  /*0340*/  @!P0 BRA `(.L_x_4) ;  /* 0x0000000000088947 */ /* 0x002fec0003800000 */
[----:B------:R-:W-:-:S07]  /*0350*/  MOV R4, 0x370 ;  /* 0x0000037000047802 */ /* 0x000fce0000000f00 */
[----:B------:R-:W-:Y:S05]  /*0360*/  CALL.REL.NOINC `($__internal_1_$__cuda_sm3x_div_rn_noftz_f32_slowpath) ;  /* 0x0000002800707944 */ /* 0x000fea0003c00000 */
.L_x_4:
[----:B------:R-:W-:Y:S05]  /*0370*/  BSYNC.RECONVERGENT B3 ;  /* 0x0000000000037941 */ /* 0x000fea0003800200 */
.L_x_3:
[C---:B------:R-:W-:Y:S02]  /*0380*/  R2UR UR4, R16.reuse ;  /* 0x00000000100472ca */ /* 0x040fe400000e0000 */
[C---:B------:R-:W-:Y:S02]  /*0390*/  R2UR UR5, R17.reuse ;  /* 0x00000000110572ca */ /* 0x040fe400000e0000 */
[----:B------:R-:W-:Y:S02]  /*03a0*/  R2UR UR6, R16 ;  /* 0x00000000100672ca */ /* 0x000fe400000e0000 */
[----:B------:R-:W-:-:S09]  /*03b0*/  R2UR UR7, R17 ;  /* 0x00000000110772ca */ /* 0x000fd200000e0000 */
[----:B------:R0:W-:Y:S04]  /*03c0*/  STG.E desc[UR4][R10.64+-0x10], R7 ;  /* 0xfffff0070a007986 */ /* 0x0001e8000c101904 */
[----:B------:R-:W2:Y:S04]  /*03d0*/  LDG.E R0, desc[UR6][R18.64] ;  /* 0x0000000612007981 */ /* 0x000ea8000c1e1900 */
[----:B------:R-:W3:Y:S01]  /*03e0*/  LDG.E R3, desc[UR4][R10.64+-0xc] ;  /* 0xfffff4040a037981 */ /* 0x000ee2000c1e1900 */
[----:B------:R-:W-:Y:S01]  /*03f0*/  BSSY.RECONVERGENT B3, `(.L_x_5) ;  /* 0x000000d000037945 */ /* 0x000fe20003800200 */
[----:B--2---:R-:W-:-:S04]  /*0400*/  I2FP.F32.S32 R0, R0 ;  /* 0x0000000000007245 */ /* 0x004fc80000201400 */
[----:B------:R-:W1:Y:S08]  /*0410*/  MUFU.RCP R9, R0 ;  /* 0x0000000000097308 */ /* 0x000e700000001000 */
[----:B---3--:R-:W2:Y:S01]  /*0420*/  FCHK P0, R3, R0 ;  /* 0x0000000003007302 */ /* 0x008ea20000000000 */
[----:B-1----:R-:W-:-:S04]  /*0430*/  FFMA R4, -R0, R9, 1 ;  /* 0x3f80000000047423 */ /* 0x002fc80000000109 */
[----:B------:R-:W-:-:S04]  /*0440*/  FFMA R4, R9, R4, R9 ;  /* 0x0000000409047223 */ /* 0x000fc80000000009 */
[----:B------:R-:W-:-:S04]  /*0450*/  FFMA R9, R3, R4, RZ ;  /* 0x0000000403097223 */ /* 0x000fc800000000ff */
[----:B------:R-:W-:-:S04]  /*0460*/  FFMA R8, -R0, R9, R3 ;  /* 0x0000000900087223 */ /* 0x000fc80000000103 */
[----:B------:R-:W-:Y:S01]  /*0470*/  FFMA R9, R4, R8, R9 ;  /* 0x0000000804097223 */ /* 0x000fe20000000009 */
[----:B0-2---:R-:W-:Y:S06]  /*0480*/  @!P0 BRA `(.L_x_6) ;  /* 0x00000000000c8947 */ /* 0x005fec0003800000 */
[----:B------:R-:W-:-:S07]  /*0490*/  MOV R4, 0x4b0 ;  /* 0x000004b000047802 */ /* 0x000fce0000000f00 */
[----:B------:R-:W-:Y:S05]  /*04a0*/  CALL.REL.NOINC `($__internal_1_$__cuda_sm3x_div_rn_noftz_f32_slowpath) ;  /* 0x0000002800207944 */ /* 0x000fea0003c00000 */
[----:B------:R-:W-:-:S07]  /*04b0*/  IMAD.MOV.U32 R9, RZ, RZ, R7 ;  /* 0x000000ffff097224 */ /* 0x000fce00078e0007 */
.L_x_6:
[----:B------:R-:W-:Y:S05]  /*04c0*/  BSYNC.RECONVERGENT B3 ;  /* 0x0000000000037941 */ /* 0x000fea0003800200 */
.L_x_5:
        /* <DEDUP_REMOVED lines=19> */
.L_x_8:
[----:B------:R-:W-:Y:S05]  /*0600*/  BSYNC.RECONVERGENT B3 ;  /* 0x0000000000037941 */ /* 0x000fea0003800200 */
.L_x_7:
        /* <DEDUP_REMOVED lines=20> */
.L_x_10:
[----:B------:R-:W-:Y:S05]  /*0750*/  BSYNC.RECONVERGENT B3 ;  /* 0x0000000000037941 */ /* 0x000fea0003800200 */
.L_x_9:
        /* <DEDUP_REMOVED lines=19> */
.L_x_12:
[----:B------:R-:W-:Y:S05]  /*0890*/  BSYNC.RECONVERGENT B3 ;  /* 0x0000000000037941 */ /* 0x000fea0003800200 */
.L_x_11:
        /* <DEDUP_REMOVED lines=20> */
.L_x_14:
[----:B------:R-:W-:Y:S05]  /*09e0*/  BSYNC.RECONVERGENT B3 ;  /* 0x0000000000037941 */ /* 0x000fea0003800200 */
.L_x_13:
        /* <DEDUP_REMOVED lines=19> */
.L_x_16:
[----:B------:R-:W-:Y:S05]  /*0b20*/  BSYNC.RECONVERGENT B3 ;  /* 0x0000000000037941 */ /* 0x000fea0003800200 */
.L_x_15:
        /* <DEDUP_REMOVED lines=20> */
.L_x_18:
[----:B------:R-:W-:Y:S05]  /*0c70*/  BSYNC.RECONVERGENT B3 ;  /* 0x0000000000037941 */ /* 0x000fea0003800200 */
.L_x_17:
[----:B------:R-:W-:Y:S02]  /*0c80*/  R2UR UR4, R16 ;  /* 0x00000000100472ca */ /* 0x000fe400000e0000 */
[----:B------:R-:W-:Y:S02]  /*0c90*/  R2UR UR5, R17 ;  /* 0x00000000110572ca */ /* 0x000fe400000e0000 */
[----:B------:R-:W-:-:S05]  /*0ca0*/  IADD3 R3, P0, PT, R10, 0x20, RZ ;  /* 0x000000200a037810 */ /* 0x000fca0007f1e0ff */
[----:B------:R-:W-:-:S06]  /*0cb0*/  IMAD.X R4, RZ, RZ, R11, P0 ;  /* 0x000000ffff047224 */ /* 0x000fcc00000e060b */
[----:B------:R0:W-:Y:S01]  /*0cc0*/  STG.E desc[UR4][R10.64+0xc], R9 ;  /* 0x00000c090a007986 */ /* 0x0001e2000c101904 */
[----:B------:R-:W-:Y:S05]  /*0cd0*/  @P1 BRA `(.L_x_19) ;  /* 0xfffffff400541947 */ /* 0x000fea000383ffff */
[----:B------:R-:W-:Y:S05]  /*0ce0*/  BSYNC.RECONVERGENT B2 ;  /* 0x0000000000027941 */ /* 0x000fea0003800200 */
.L_x_2:
[----:B------:R-:W-:-:S13]  /*0cf0*/  ISETP.NE.AND P0, PT, R12, RZ, PT ;  /* 0x000000ff0c00720c */ /* 0x000fda0003f05270 */
[----:B------:R-:W-:Y:S05]  /*0d00*/  @!P0 BRA `(.L_x_1) ;  /* 0x0000000800bc8947 */ /* 0x000fea0003800000 */
[----:B------:R-:W1:Y:S01]  /*0d10*/  LDC R15, c[0x0][0x398] ;  /* 0x0000e600ff0f7b82 */ /* 0x000e620000000800 */
[----:B------:R-:W-:Y:S02]  /*0d20*/  ISETP.GE.U32.AND P0, PT, R12, 0x4, PT ;  /* 0x000000040c00780c */ /* 0x000fe40003f06070 */
[----:B-1----:R-:W-:-:S11]  /*0d30*/  LOP3.LUT R15, R15, 0x3, RZ, 0xc0, !PT ;  /* 0x000000030f0f7812 */ /* 0x002fd600078ec0ff */
[----:B------:R-:W-:Y:S05]  /*0d40*/  @!P0 BRA `(.L_x_20) ;  /* 0x0000000400688947 */ /* 0x000fea0003800000 */
[----:B--2---:R-:W-:Y:S01]  /*0d50*/  R2UR UR4, R16 ;  /* 0x00000000100472ca */ /* 0x004fe200000e0000 */
[----:B------:R-:W1:Y:S01]  /*0d60*/  LDC.64 R12, c[0x0][0x380] ;  /* 0x0000e000ff0c7b82 */ /* 0x000e620000000a00 */
[----:B------:R-:W-:Y:S01]  /*0d70*/  R2UR UR5, R17 ;  /* 0x00000000110572ca */ /* 0x000fe200000e0000 */
[----:B------:R-:W-:-:S12]  /*0d80*/  IMAD.IADD R3, R5, 0x1, R6 ;  /* 0x0000000105037824 */ /* 0x000fd800078e0206 */
[----:B------:R-:W2:Y:S01]  /*0d90*/  LDG.E R0, desc[UR4][R18.64] ;  /* 0x0000000412007981 */ /* 0x000ea2000c1e1900 */
[----:B-1----:R-:W-:-:S05]  /*0da0*/  IMAD.WIDE.U32 R12, R3, 0x4, R12 ;  /* 0x00000004030c7825 */ /* 0x002fca00078e000c */
        /* <DEDUP_REMOVED lines=10> */
[----:B--2---:R-:W-:Y:S06]  /*0e50*/  @!P0 BRA `(.L_x_22) ;  /* 0x0000000000088947 */ /* 0x004fec0003800000 */
[----:B------:R-:W-:-:S07]  /*0e60*/  MOV R4, 0xe80 ;  /* 0x00000e8000047802 */ /* 0x000fce0000000f00 */
[----:B0-----:R-:W-:Y:S05]  /*0e70*/  CALL.REL.NOINC `($__internal_1_$__cuda_sm3x_div_rn_noftz_f32_slowpath) ;  /* 0x0000001c00ac7944 */ /* 0x001fea0003c00000 */
.L_x_22:
[----:B------:R-:W-:Y:S05]  /*0e80*/  BSYNC.RECONVERGENT B2 ;  /* 0x0000000000027941 */ /* 0x000fea0003800200 */
.L_x_21:
[C---:B------:R-:W-:Y:S01]  /*0e90*/  R2UR UR6, R16.reuse ;  /* 0x00000000100672ca */ /* 0x040fe200000e0000 */
[----:B------:R-:W0:Y:S01]  /*0ea0*/  LDCU.64 UR4, c[0x0][0x380] ;  /* 0x00007000ff0477ac */ /* 0x000e220008000a00 */
[C---:B------:R-:W-:Y:S02]  /*0eb0*/  R2UR UR7, R17.reuse ;  /* 0x00000000110772ca */ /* 0x040fe400000e0000 */
[----:B------:R-:W-:Y:S02]  /*0ec0*/  R2UR UR8, R16 ;  /* 0x00000000100872ca */ /* 0x000fe400000e0000 */
[----:B------:R-:W-:Y:S02]  /*0ed0*/  R2UR UR9, R17 ;  /* 0x00000000110972ca */ /* 0x000fe400000e0000 */
[----:B------:R-:W-:-:S07]  /*0ee0*/  IADD3 R3, P0, PT, R5, R6, RZ ;  /* 0x0000000605037210 */ /* 0x000fce0007f1e0ff */
[----:B------:R1:W-:Y:S04]  /*0ef0*/  STG.E desc[UR6][R12.64], R7 ;  /* 0x000000070c007986 */ /* 0x0003e8000c101906 */
[----:B------:R-:W2:Y:S01]  /*0f00*/  LDG.E R0, desc[UR8][R18.64] ;  /* 0x0000000812007981 */ /* 0x000ea2000c1e1900 */
[----:B------:R-:W-:Y:S01]  /*0f10*/  IMAD.X R4, RZ, RZ, RZ, P0 ;  /* 0x000000ffff047224 */ /* 0x000fe200000e06ff */
[----:B0-----:R-:W-:-:S04]  /*0f20*/  LEA R10, P0, R3, UR4, 0x2 ;  /* 0x00000004030a7c11 */ /* 0x001fc8000f8010ff */
[----:B------:R-:W-:-:S05]  /*0f30*/  LEA.HI.X R11, R3, UR5, R4, 0x2, P0 ;  /* 0x00000005030b7c11 */ /* 0x000fca00080f1404 */
[----:B------:R-:W3:Y:S01]  /*0f40*/  LDG.E R3, desc[UR6][R10.64+0x4] ;  /* 0x000004060a037981 */ /* 0x000ee2000c1e1900 */
[----:B------:R-:W-:Y:S01]  /*0f50*/  BSSY.RECONVERGENT B2, `(.L_x_23) ;  /* 0x000000c000027945 */ /* 0x000fe20003800200 */
[----:B--2---:R-:W-:-:S04]  /*0f60*/  I2FP.F32.S32 R0, R0 ;  /* 0x0000000000007245 */ /* 0x004fc80000201400 */
[----:B------:R-:W0:Y:S08]  /*0f70*/  MUFU.RCP R9, R0 ;  /* 0x0000000000097308 */ /* 0x000e300000001000 */
[----:B---3--:R-:W2:Y:S01]  /*0f80*/  FCHK P0, R3, R0 ;  /* 0x0000000003007302 */ /* 0x008ea20000000000 */
[----:B0-----:R-:W-:-:S04]  /*0f90*/  FFMA R4, -R0, R9, 1 ;  /* 0x3f80000000047423 */ /* 0x001fc80000000109 */
[----:B------:R-:W-:-:S04]  /*0fa0*/  FFMA R4, R9, R4, R9 ;  /* 0x0000000409047223 */ /* 0x000fc80000000009 */
[----:B-1----:R-:W-:-:S04]  /*0fb0*/  FFMA R7, R3, R4, RZ ;  /* 0x0000000403077223 */ /* 0x002fc800000000ff */
[----:B------:R-:W-:-:S04]  /*0fc0*/  FFMA R8, -R0, R7, R3 ;  /* 0x0000000700087223 */ /* 0x000fc80000000103 */
[----:B------:R-:W-:Y:S01]  /*0fd0*/  FFMA R7, R4, R8, R7 ;  /* 0x0000000804077223 */ /* 0x000fe20000000007 */
[----:B--2---:R-:W-:Y:S06]  /*0fe0*/  @!P0 BRA `(.L_x_24) ;  /* 0x0000000000088947 */ /* 0x004fec0003800000 */
[----:B------:R-:W-:-:S07]  /*0ff0*/  MOV R4, 0x1010 ;  /* 0x0000101000047802 */ /* 0x000fce0000000f00 */
[----:B------:R-:W-:Y:S05]  /*1000*/  CALL.REL.NOINC `($__internal_1_$__cuda_sm3x_div_rn_noftz_f32_slowpath) ;  /* 0x0000001c00487944 */ /* 0x000fea0003c00000 */
.L_x_24:
[----:B------:R-:W-:Y:S05]  /*1010*/  BSYNC.RECONVERGENT B2 ;  /* 0x0000000000027941 */ /* 0x000fea0003800200 */
.L_x_23:
        /* <DEDUP_REMOVED lines=20> */
.L_x_26:
[----:B------:R-:W-:Y:S05]  /*1160*/  BSYNC.RECONVERGENT B2 ;  /* 0x0000000000027941 */ /* 0x000fea0003800200 */
.L_x_25:
        /* <DEDUP_REMOVED lines=19> */
.L_x_28:
[----:B------:R-:W-:Y:S05]  /*12a0*/  BSYNC.RECONVERGENT B2 ;  /* 0x0000000000027941 */ /* 0x000fea0003800200 */
.L_x_27:
[----:B------:R-:W-:Y:S01]  /*12b0*/  R2UR UR4, R16 ;  /* 0x00000000100472ca */ /* 0x000fe200000e0000 */
[----:B------:R-:W-:Y:S01]  /*12c0*/  VIADD R6, R6, 0x4 ;  /* 0x0000000406067836 */ /* 0x000fe20000000000 */
[----:B------:R-:W-:-:S13]  /*12d0*/  R2UR UR5, R17 ;  /* 0x00000000110572ca */ /* 0x000fda00000e0000 */
[----:B------:R1:W-:Y:S02]  /*12e0*/  STG.E desc[UR4][R10.64+0xc], R7 ;  /* 0x00000c070a007986 */ /* 0x0003e4000c101904 */
.L_x_20:
[----:B------:R-:W-:-:S13]  /*12f0*/  ISETP.NE.AND P0, PT, R15, RZ, PT ;  /* 0x000000ff0f00720c */ /* 0x000fda0003f05270 */
[----:B------:R-:W-:Y:S05]  /*1300*/  @!P0 BRA `(.L_x_1) ;  /* 0x00000004003c8947 */ /* 0x000fea0003800000 */
[----:B------:R-:W-:-:S13]  /*1310*/  ISETP.NE.AND P0, PT, R15, 0x1, PT ;  /* 0x000000010f00780c */ /* 0x000fda0003f05270 */
[----:B------:R-:W-:Y:S05]  /*1320*/  @!P0 BRA `(.L_x_29) ;  /* 0x0000000000c48947 */ /* 0x000fea0003800000 */
[----:B--2---:R-:W-:Y:S01]  /*1330*/  R2UR UR4, R16 ;  /* 0x00000000100472ca */ /* 0x004fe200000e0000 */
[----:B------:R-:W2:Y:S01]  /*1340*/  LDC.64 R12, c[0x0][0x380] ;  /* 0x0000e000ff0c7b82 */ /* 0x000ea20000000a00 */
[----:B------:R-:W-:Y:S01]  /*1350*/  R2UR UR5, R17 ;  /* 0x00000000110572ca */ /* 0x000fe200000e0000 */
[----:B------:R-:W-:-:S12]  /*1360*/  IMAD.IADD R3, R5, 0x1, R6 ;  /* 0x0000000105037824 */ /* 0x000fd800078e0206 */
[----:B------:R-:W3:Y:S01]  /*1370*/  LDG.E R0, desc[UR4][R18.64] ;  /* 0x0000000412007981 */ /* 0x000ee2000c1e1900 */
[----:B--2---:R-:W-:-:S05]  /*1380*/  IMAD.WIDE.U32 R12, R3, 0x4, R12 ;  /* 0x00000004030c7825 */ /* 0x004fca00078e000c */
[----:B------:R-:W2:Y:S01]  /*1390*/  LDG.E R3, desc[UR4][R12.64] ;  /* 0x000000040c037981 */ /* 0x000ea2000c1e1900 */
[----:B------:R-:W-:Y:S01]  /*13a0*/  BSSY.RECONVERGENT B2, `(.L_x_30) ;  /* 0x000000c000027945 */ /* 0x000fe20003800200 */
[----:B---3--:R-:W-:-:S04]  /*13b0*/  I2FP.F32.S32 R0, R0 ;  /* 0x0000000000007245 */ /* 0x008fc80000201400 */
[----:B-1----:R-:W1:Y:S08]  /*13c0*/  MUFU.RCP R7, R0 ;  /* 0x0000000000077308 */ /* 0x002e700000001000 */
[----:B--2---:R-:W2:Y:S01]  /*13d0*/  FCHK P0, R3, R0 ;  /* 0x0000000003007302 */ /* 0x004ea20000000000 */
        /* <DEDUP_REMOVED lines=8> */
.L_x_31:
[----:B------:R-:W-:Y:S05]  /*1460*/  BSYNC.RECONVERGENT B2 ;  /* 0x0000000000027941 */ /* 0x000fea0003800200 */
.L_x_30:
        /* <DEDUP_REMOVED lines=24> */
.L_x_33:
[----:B------:R-:W-:Y:S05]  /*15f0*/  BSYNC.RECONVERGENT B2 ;  /* 0x0000000000027941 */ /* 0x000fea0003800200 */
.L_x_32:
[----:B------:R-:W-:Y:S01]  /*1600*/  R2UR UR4, R16 ;  /* 0x00000000100472ca */ /* 0x000fe200000e0000 */
[----:B------:R-:W-:Y:S01]  /*1610*/  VIADD R6, R6, 0x2 ;  /* 0x0000000206067836 */ /* 0x000fe20000000000 */
[----:B------:R-:W-:-:S13]  /*1620*/  R2UR UR5, R17 ;  /* 0x00000000110572ca */ /* 0x000fda00000e0000 */
[----:B------:R3:W-:Y:S02]  /*1630*/  STG.E desc[UR4][R10.64+0x4], R7 ;  /* 0x000004070a007986 */ /* 0x0007e4000c101904 */
.L_x_29:
[----:B------:R-:W4:Y:S02]  /*1640*/  LDCU UR4, c[0x0][0x398] ;  /* 0x00007300ff0477ac */ /* 0x000f240008000800 */
[----:B----4-:R-:W-:-:S04]  /*1650*/  ULOP3.LUT UR4, UR4, 0x1, URZ, 0xc0, !UPT ;  /* 0x0000000104047892 */ /* 0x010fc8000f8ec0ff */
[----:B------:R-:W-:-:S09]  /*1660*/  UISETP.NE.U32.AND UP0, UPT, UR4, 0x1, UPT ;  /* 0x000000010400788c */ /* 0x000fd2000bf05070 */
[----:B------:R-:W-:Y:S05]  /*1670*/  BRA.U UP0, `(.L_x_1) ;  /* 0x0000000100607547 */ /* 0x000fea000b800000 */
[----:B--2---:R-:W-:Y:S01]  /*1680*/  R2UR UR4, R16 ;  /* 0x00000000100472ca */ /* 0x004fe200000e0000 */
[----:B01-3--:R-:W0:Y:S01]  /*1690*/  LDC.64 R10, c[0x0][0x380] ;  /* 0x0000e000ff0a7b82 */ /* 0x00be220000000a00 */
[----:B------:R-:W-:Y:S01]  /*16a0*/  R2UR UR5, R17 ;  /* 0x00000000110572ca */ /* 0x000fe200000e0000 */
[----:B------:R-:W-:-:S12]  /*16b0*/  IMAD.IADD R5, R5, 0x1, R6 ;  /* 0x0000000105057824 */ /* 0x000fd800078e0206 */
[----:B------:R-:W2:Y:S01]  /*16c0*/  LDG.E R0, desc[UR4][R18.64] ;  /* 0x0000000412007981 */ /* 0x000ea2000c1e1900 */
[----:B0-----:R-:W-:-:S05]  /*16d0*/  IMAD.WIDE.U32 R10, R5, 0x4, R10 ;  /* 0x00000004050a7825 */ /* 0x001fca00078e000a */
[----:B------:R-:W3:Y:S01]  /*16e0*/  LDG.E R3, desc[UR4][R10.64] ;  /* 0x000000040a037981 */ /* 0x000ee2000c1e1900 */
[----:B------:R-:W-:Y:S01]  /*16f0*/  BSSY.RECONVERGENT B2, `(.L_x_34) ;  /* 0x000000d000027945 */ /* 0x000fe20003800200 */
        /* <DEDUP_REMOVED lines=11> */
[----:B------:R-:W-:-:S07]  /*17b0*/  IMAD.MOV.U32 R5, RZ, RZ, R7 ;  /* 0x000000ffff057224 */ /* 0x000fce00078e0007 */
.L_x_35:
[----:B------:R-:W-:Y:S05]  /*17c0*/  BSYNC.RECONVERGENT B2 ;  /* 0x0000000000027941 */ /* 0x000fea0003800200 */
.L_x_34:
[----:B------:R-:W-:Y:S02]  /*17d0*/  R2UR UR4, R16 ;  /* 0x00000000100472ca */ /* 0x000fe400000e0000 */
[----:B------:R-:W-:-:S13]  /*17e0*/  R2UR UR5, R17 ;  /* 0x00000000110572ca */ /* 0x000fda00000e0000 */
[----:B------:R4:W-:Y:S02]  /*17f0*/  STG.E desc[UR4][R10.64], R5 ;  /* 0x000000050a007986 */ /* 0x0009e4000c101904 */
.L_x_1:
[----:B0-----:R-:W0:Y:S01]  /*1800*/  LDC R9, c[0x0][0x398] ;  /* 0x0000e600ff097b82 */ /* 0x001e220000000800 */
[----:B------:R-:W-:Y:S01]  /*1810*/  IMAD.MOV.U32 R0, RZ, RZ, RZ ;  /* 0x000000ffff007224 */ /* 0x000fe200078e00ff */
[----:B0-----:R-:W-:Y:S01]  /*1820*/  ISETP.GE.AND P0, PT, R9, 0x1, PT ;  /* 0x000000010900780c */ /* 0x001fe20003f06270 */
[----:B------:R-:W-:-:S05]  /*1830*/  IMAD R24, R24, R9, RZ ;  /* 0x0000000918187224 */ /* 0x000fca00078e02ff */
[----:B------:R-:W-:-:S07]  /*1840*/  SHF.R.S32.HI R23, RZ, 0x1f, R24 ;  /* 0x0000001fff177819 */ /* 0x000fce0000011418 */
[----:B------:R-:W-:Y:S05]  /*1850*/  @!P0 BRA `(.L_x_36) ;  /* 0x0000000800948947 */ /* 0x000fea0003800000 */
[C---:B------:R-:W-:Y:S01]  /*1860*/  ISETP.GE.U32.AND P1, PT, R9.reuse, 0x8, PT ;  /* 0x000000080900780c */ /* 0x040fe20003f26070 */
[----:B------:R-:W-:Y:S01]  /*1870*/  IMAD.MOV.U32 R0, RZ, RZ, RZ ;  /* 0x000000ffff007224 */ /* 0x000fe200078e00ff */
[----:B------:R-:W-:Y:S01]  /*1880*/  LOP3.LUT R20, R9, 0x7, RZ, 0xc0, !PT ;  /* 0x0000000709147812 */ /* 0x000fe200078ec0ff */
[----:B------:R-:W-:-:S03]  /*1890*/  IMAD.MOV.U32 R3, RZ, RZ, RZ ;  /* 0x000000ffff037224 */ /* 0x000fc600078e00ff */
[----:B------:R-:W-:-:S07]  /*18a0*/  ISETP.NE.AND P0, PT, R20, RZ, PT ;  /* 0x000000ff1400720c */ /* 0x000fce0003f05270 */
[----:B------:R-:W-:Y:S06]  /*18b0*/  @!P1 BRA `(.L_x_37) ;  /* 0x0000000000fc9947 */ /* 0x000fec0003800000 */
[----:B------:R-:W0:Y:S01]  /*18c0*/  LDCU.128 UR4, c[0x0][0x380] ;  /* 0x00007000ff0477ac */ /* 0x000e220008000c00 */
[C---:B------:R-:W-:Y:S01]  /*18d0*/  LEA R4, P1, R24.reuse, 0x10, 0x2 ;  /* 0x0000001018047811 */ /* 0x040fe200078210ff */
[----:B------:R-:W-:Y:S01]  /*18e0*/  BSSY.RECONVERGENT B0, `(.L_x_37) ;  /* 0x000003c000007945 */ /* 0x000fe20003800200 */
[----:B------:R-:W-:Y:S01]  /*18f0*/  LOP3.LUT R3, R9, 0x7ffffff8, RZ, 0xc0, !PT ;  /* 0x7ffffff809037812 */ /* 0x000fe200078ec0ff */
[----:B------:R-:W-:Y:S01]  /*1900*/  IMAD.MOV.U32 R0, RZ, RZ, RZ ;  /* 0x000000ffff007224 */ /* 0x000fe200078e00ff */
[----:B----4-:R-:W-:-:S03]  /*1910*/  LEA.HI.X R5, R24, RZ, R23, 0x2, P1 ;  /* 0x000000ff18057211 */ /* 0x010fc600008f1417 */
[----:B------:R-:W-:Y:S01]  /*1920*/  IMAD.MOV R8, RZ, RZ, -R3 ;  /* 0x000000ffff087224 */ /* 0x000fe200078e0a03 */
[C---:B0-----:R-:W-:Y:S02]  /*1930*/  IADD3 R6, P2, PT, R4.reuse, UR6, RZ ;  /* 0x0000000604067c10 */ /* 0x041fe4000ff5e0ff */
[----:B------:R-:W-:Y:S02]  /*1940*/  IADD3 R4, P1, PT, R4, UR4, RZ ;  /* 0x0000000404047c10 */ /* 0x000fe4000ff3e0ff */
[C---:B-1-3--:R-:W-:Y:S02]  /*1950*/  IADD3.X R7, PT, PT, R5.reuse, UR7, RZ, P2, !PT ;  /* 0x0000000705077c10 */ /* 0x04afe400097fe4ff */
[----:B------:R-:W-:-:S09]  /*1960*/  IADD3.X R5, PT, PT, R5, UR5, RZ, P1, !PT ;  /* 0x0000000505057c10 */ /* 0x000fd20008ffe4ff */
.L_x_38:
[C---:B--2---:R-:W-:Y:S02]  /*1970*/  R2UR UR4, R16.reuse ;  /* 0x00000000100472ca */ /* 0x044fe400000e0000 */
[C---:B------:R-:W-:Y:S02]  /*1980*/  R2UR UR5, R17.reuse ;  /* 0x00000000110572ca */ /* 0x040fe400000e0000 */
[C---:B------:R-:W-:Y:S02]  /*1990*/  R2UR UR6, R16.reuse ;  /* 0x00000000100672ca */ /* 0x040fe400000e0000 */
[C---:B------:R-:W-:Y:S02]  /*19a0*/  R2UR UR7, R17.reuse ;  /* 0x00000000110772ca */ /* 0x040fe400000e0000 */
[----:B------:R-:W-:Y:S02]  /*19b0*/  R2UR UR8, R16 ;  /* 0x00000000100872ca */ /* 0x000fe400000e0000 */
[----:B------:R-:W-:-:S02]  /*19c0*/  R2UR UR9, R17 ;  /* 0x00000000110972ca */ /* 0x000fc400000e0000 */
[C---:B------:R-:W-:Y:S02]  /*19d0*/  R2UR UR10, R16.reuse ;  /* 0x00000000100a72ca */ /* 0x040fe400000e0000 */
[C---:B------:R-:W-:Y:S01]  /*19e0*/  R2UR UR11, R17.reuse ;  /* 0x00000000110b72ca */ /* 0x040fe200000e0000 */
[----:B------:R-:W2:Y:S01]  /*19f0*/  LDG.E R14, desc[UR4][R6.64+-0x10] ;  /* 0xfffff004060e7981 */ /* 0x000ea2000c1e1900 */
[C---:B------:R-:W-:Y:S02]  /*1a00*/  R2UR UR12, R16.reuse ;  /* 0x00000000100c72ca */ /* 0x040fe400000e0000 */
[----:B------:R-:W-:Y:S01]  /*1a10*/  R2UR UR13, R17 ;  /* 0x00000000110d72ca */ /* 0x000fe200000e0000 */
[----:B------:R-:W2:Y:S04]  /*1a20*/  LDG.E R15, desc[UR6][R4.64+-0x10] ;  /* 0xfffff006040f7981 */ /* 0x000ea8000c1e1900 */
[----:B------:R-:W3:Y:S04]  /*1a30*/  LDG.E R21, desc[UR8][R6.64+-0xc] ;  /* 0xfffff40806157981 */ /* 0x000ee8000c1e1900 */
[----:B------:R-:W3:Y:S04]  /*1a40*/  LDG.E R26, desc[UR10][R4.64+-0xc] ;  /* 0xfffff40a041a7981 */ /* 0x000ee8000c1e1900 */
[----:B------:R-:W4:Y:S04]  /*1a50*/  LDG.E R12, desc[UR12][R6.64+-0x8] ;  /* 0xfffff80c060c7981 */ /* 0x000f28000c1e1900 */
[----:B------:R-:W4:Y:S04]  /*1a60*/  LDG.E R13, desc[UR4][R4.64+-0x8] ;  /* 0xfffff804040d7981 */ /* 0x000f28000c1e1900 */
[----:B------:R-:W5:Y:S04]  /*1a70*/  LDG.E R11, desc[UR6][R6.64+-0x4] ;  /* 0xfffffc06060b7981 */ /* 0x000f68000c1e1900 */
[----:B------:R-:W5:Y:S01]  /*1a80*/  LDG.E R10, desc[UR8][R4.64+-0x4] ;  /* 0xfffffc08040a7981 */ /* 0x000f62000c1e1900 */
[----:B------:R-:W-:-:S02]  /*1a90*/  R2UR UR14, R16 ;  /* 0x00000000100e72ca */ /* 0x000fc400000e0000 */
[----:B------:R-:W-:Y:S01]  /*1aa0*/  R2UR UR15, R17 ;  /* 0x00000000110f72ca */ /* 0x000fe200000e0000 */
[----:B--2---:R-:W-:-:S04]  /*1ab0*/  FADD R15, R14, -R15 ;  /* 0x8000000f0e0f7221 */ /* 0x004fc80000000000 */
[----:B------:R-:W-:Y:S02]  /*1ac0*/  FFMA R0, R15, R15, R0 ;  /* 0x0000000f0f007223 */ /* 0x000fe40000000000 */
[----:B------:R-:W2:Y:S01]  /*1ad0*/  LDG.E R15, desc[UR6][R4.64] ;  /* 0x00000006040f7981 */ /* 0x000ea2000c1e1900 */
[----:B---3--:R-:W-:-:S04]  /*1ae0*/  FADD R21, R21, -R26 ;  /* 0x8000001a15157221 */ /* 0x008fc80000000000 */
[----:B------:R-:W-:Y:S02]  /*1af0*/  FFMA R21, R21, R21, R0 ;  /* 0x0000001515157223 */ /* 0x000fe40000000000 */
[----:B------:R-:W2:Y:S01]  /*1b00*/  LDG.E R0, desc[UR4][R6.64] ;  /* 0x0000000406007981 */ /* 0x000ea2000c1e1900 */
[----:B----4-:R-:W-:-:S03]  /*1b10*/  FADD R14, R12, -R13 ;  /* 0x8000000d0c0e7221 */ /* 0x010fc60000000000 */
[----:B------:R-:W3:Y:S04]  /*1b20*/  LDG.E R13, desc[UR8][R6.64+0x4] ;  /* 0x00000408060d7981 */ /* 0x000ee8000c1e1900 */
[----:B------:R-:W3:Y:S01]  /*1b30*/  LDG.E R12, desc[UR10][R4.64+0x4] ;  /* 0x0000040a040c7981 */ /* 0x000ee2000c1e1900 */
[----:B------:R-:W-:-:S03]  /*1b40*/  FFMA R25, R14, R14, R21 ;  /* 0x0000000e0e197223 */ /* 0x000fc60000000015 */
[----:B------:R-:W4:Y:S01]  /*1b50*/  LDG.E R21, desc[UR12][R6.64+0x8] ;  /* 0x0000080c06157981 */ /* 0x000f22000c1e1900 */
[----:B-----5:R-:W-:-:S03]  /*1b60*/  FADD R26, R11, -R10 ;  /* 0x8000000a0b1a7221 */ /* 0x020fc60000000000 */
[----:B------:R-:W4:Y:S04]  /*1b70*/  LDG.E R14, desc[UR14][R4.64+0x8] ;  /* 0x0000080e040e7981 */ /* 0x000f28000c1e1900 */
[----:B------:R0:W5:Y:S04]  /*1b80*/  LDG.E R10, desc[UR4][R6.64+0xc] ;  /* 0x00000c04060a7981 */ /* 0x000168000c1e1900 */
[----:B------:R1:W5:Y:S01]  /*1b90*/  LDG.E R11, desc[UR6][R4.64+0xc] ;  /* 0x00000c06040b7981 */ /* 0x000362000c1e1900 */
[----:B------:R-:W-:Y:S02]  /*1ba0*/  VIADD R8, R8, 0x8 ;  /* 0x0000000808087836 */ /* 0x000fe40000000000 */
[----:B------:R-:W-:-:S03]  /*1bb0*/  FFMA R25, R26, R26, R25 ;  /* 0x0000001a1a197223 */ /* 0x000fc60000000019 */
[----:B------:R-:W-:Y:S02]  /*1bc0*/  ISETP.NE.AND P1, PT, R8, RZ, PT ;  /* 0x000000ff0800720c */ /* 0x000fe40003f25270 */
[----:B0-----:R-:W-:Y:S02]  /*1bd0*/  IADD3 R6, P2, PT, R6, 0x20, RZ ;  /* 0x0000002006067810 */ /* 0x001fe40007f5e0ff */
[----:B-1----:R-:W-:-:S03]  /*1be0*/  IADD3 R4, P3, PT, R4, 0x20, RZ ;  /* 0x0000002004047810 */ /* 0x002fc60007f7e0ff */
[----:B------:R-:W-:Y:S02]  /*1bf0*/  IMAD.X R7, RZ, RZ, R7, P2 ;  /* 0x000000ffff077224 */ /* 0x000fe400010e0607 */
[----:B------:R-:W-:Y:S02]  /*1c00*/  IMAD.X R5, RZ, RZ, R5, P3 ;  /* 0x000000ffff057224 */ /* 0x000fe400018e0605 */
[----:B--2---:R-:W-:-:S04]  /*1c10*/  FADD R0, R0, -R15 ;  /* 0x8000000f00007221 */ /* 0x004fc80000000000 */
[----:B------:R-:W-:Y:S01]  /*1c20*/  FFMA R25, R0, R0, R25 ;  /* 0x0000000000197223 */ /* 0x000fe20000000019 */
[----:B---3--:R-:W-:-:S04]  /*1c30*/  FADD R12, R13, -R12 ;  /* 0x8000000c0d0c7221 */ /* 0x008fc80000000000 */
[----:B------:R-:W-:Y:S01]  /*1c40*/  FFMA R25, R12, R12, R25 ;  /* 0x0000000c0c197223 */ /* 0x000fe20000000019 */
[----:B----4-:R-:W-:-:S04]  /*1c50*/  FADD R14, R21, -R14 ;  /* 0x8000000e150e7221 */ /* 0x010fc80000000000 */
[----:B------:R-:W-:Y:S01]  /*1c60*/  FFMA R25, R14, R14, R25 ;  /* 0x0000000e0e197223 */ /* 0x000fe20000000019 */
[----:B-----5:R-:W-:-:S04]  /*1c70*/  FADD R10, R10, -R11 ;  /* 0x8000000b0a0a7221 */ /* 0x020fc80000000000 */
[----:B------:R-:W-:Y:S01]  /*1c80*/  FFMA R0, R10, R10, R25 ;  /* 0x0000000a0a007223 */ /* 0x000fe20000000019 */
[----:B------:R-:W-:Y:S06]  /*1c90*/  @P1 BRA `(.L_x_38) ;  /* 0xfffffffc00341947 */ /* 0x000fec000383ffff */
[----:B------:R-:W-:Y:S05]  /*1ca0*/  BSYNC.RECONVERGENT B0 ;  /* 0x0000000000007941 */ /* 0x000fea0003800200 */
.L_x_37:
[----:B------:R-:W-:Y:S05]  /*1cb0*/  @!P0 BRA `(.L_x_36) ;  /* 0x00000004007c8947 */ /* 0x000fea0003800000 */
[----:B------:R-:W-:Y:S02]  /*1cc0*/  ISETP.GE.U32.AND P0, PT, R20, 0x4, PT ;  /* 0x000000041400780c */ /* 0x000fe40003f06070 */
[----:B------:R-:W-:-:S04]  /*1cd0*/  LOP3.LUT R14, R9, 0x3, RZ, 0xc0, !PT ;  /* 0x00000003090e7812 */ /* 0x000fc800078ec0ff */
[----:B------:R-:W-:-:S07]  /*1ce0*/  ISETP.NE.AND P2, PT, R14, RZ, PT ;  /* 0x000000ff0e00720c */ /* 0x000fce0003f45270 */
[----:B------:R-:W-:Y:S06]  /*1cf0*/  @!P0 BRA `(.L_x_39) ;  /* 0x0000000000a88947 */ /* 0x000fec0003800000 */
[----:B------:R-:W0:Y:S01]  /*1d00*/  LDCU.128 UR4, c[0x0][0x380] ;  /* 0x00007000ff0477ac */ /* 0x000e220008000c00 */
[----:B-1-3--:R-:W-:Y:S02]  /*1d10*/  IADD3 R7, P0, PT, R24, R3, RZ ;  /* 0x0000000318077210 */ /* 0x00afe40007f1e0ff */
[C---:B--2---:R-:W-:Y:S02]  /*1d20*/  R2UR UR8, R16.reuse ;  /* 0x00000000100872ca */ /* 0x044fe400000e0000 */
[----:B------:R-:W-:Y:S01]  /*1d30*/  R2UR UR9, R17 ;  /* 0x00000000110972ca */ /* 0x000fe200000e0000 */
[----:B------:R-:W-:Y:S01]  /*1d40*/  IMAD.X R4, RZ, RZ, R23, P0 ;  /* 0x000000ffff047224 */ /* 0x000fe200000e0617 */
[----:B------:R-:W-:Y:S01]  /*1d50*/  R2UR UR10, R16 ;  /* 0x00000000100a72ca */ /* 0x000fe200000e0000 */
[----:B------:R-:W-:Y:S01]  /*1d60*/  IMAD.SHL.U32 R6, R7, 0x4, RZ ;  /* 0x0000000407067824 */ /* 0x000fe200078e00ff */
[----:B------:R-:W-:Y:S02]  /*1d70*/  R2UR UR11, R17 ;  /* 0x00000000110b72ca */ /* 0x000fe400000e0000 */
[----:B------:R-:W-:-:S02]  /*1d80*/  SHF.L.U64.HI R7, R7, 0x2, R4 ;  /* 0x0000000207077819 */ /* 0x000fc40000010204 */
[C---:B------:R-:W-:Y:S02]  /*1d90*/  R2UR UR12, R16.reuse ;  /* 0x00000000100c72ca */ /* 0x040fe400000e0000 */
[----:B------:R-:W-:Y:S02]  /*1da0*/  R2UR UR13, R17 ;  /* 0x00000000110d72ca */ /* 0x000fe400000e0000 */
[----:B------:R-:W-:Y:S02]  /*1db0*/  R2UR UR14, R16 ;  /* 0x00000000100e72ca */ /* 0x000fe400000e0000 */
[C---:B0-----:R-:W-:Y:S02]  /*1dc0*/  IADD3 R4, P0, PT, R6.reuse, UR6, RZ ;  /* 0x0000000606047c10 */ /* 0x041fe4000ff1e0ff */
[----:B------:R-:W-:Y:S02]  /*1dd0*/  IADD3 R6, P1, PT, R6, UR4, RZ ;  /* 0x0000000406067c10 */ /* 0x000fe4000ff3e0ff */
[----:B----4-:R-:W-:-:S02]  /*1de0*/  IADD3.X R5, PT, PT, R7, UR7, RZ, P0, !PT ;  /* 0x0000000707057c10 */ /* 0x010fc400087fe4ff */
[----:B------:R-:W-:Y:S02]  /*1df0*/  IADD3.X R7, PT, PT, R7, UR5, RZ, P1, !PT ;  /* 0x0000000507077c10 */ /* 0x000fe40008ffe4ff */
[C---:B------:R-:W-:Y:S01]  /*1e00*/  R2UR UR4, R16.reuse ;  /* 0x00000000100472ca */ /* 0x040fe200000e0000 */
[----:B------:R-:W2:Y:S01]  /*1e10*/  LDG.E R8, desc[UR8][R4.64] ;  /* 0x0000000804087981 */ /* 0x000ea2000c1e1900 */
[C---:B------:R-:W-:Y:S02]  /*1e20*/  R2UR UR5, R17.reuse ;  /* 0x00000000110572ca */ /* 0x040fe400000e0000 */
[C---:B------:R-:W-:Y:S01]  /*1e30*/  R2UR UR6, R16.reuse ;  /* 0x00000000100672ca */ /* 0x040fe200000e0000 */
[----:B------:R-:W2:Y:S01]  /*1e40*/  LDG.E R11, desc[UR10][R6.64] ;  /* 0x0000000a060b7981 */ /* 0x000ea2000c1e1900 */
[C---:B------:R-:W-:Y:S02]  /*1e50*/  R2UR UR7, R17.reuse ;  /* 0x00000000110772ca */ /* 0x040fe400000e0000 */
[----:B------:R-:W-:Y:S01]  /*1e60*/  R2UR UR15, R17 ;  /* 0x00000000110f72ca */ /* 0x000fe200000e0000 */
[----:B------:R-:W3:Y:S01]  /*1e70*/  LDG.E R12, desc[UR12][R4.64+0x8] ;  /* 0x0000080c040c7981 */ /* 0x000ee2000c1e1900 */
[----:B------:R-:W-:-:S02]  /*1e80*/  R2UR UR16, R16 ;  /* 0x00000000101072ca */ /* 0x000fc400000e0000 */
[C---:B------:R-:W-:Y:S02]  /*1e90*/  R2UR UR17, R17.reuse ;  /* 0x00000000111172ca */ /* 0x040fe400000e0000 */
[----:B------:R-:W-:Y:S01]  /*1ea0*/  R2UR UR18, R16 ;  /* 0x00000000101272ca */ /* 0x000fe200000e0000 */
[----:B------:R-:W4:Y:S01]  /*1eb0*/  LDG.E R10, desc[UR4][R4.64+0x4] ;  /* 0x00000404040a7981 */ /* 0x000f22000c1e1900 */
[----:B------:R-:W-:-:S03]  /*1ec0*/  R2UR UR19, R17 ;  /* 0x00000000111372ca */ /* 0x000fc600000e0000 */
[----:B------:R-:W4:Y:S04]  /*1ed0*/  LDG.E R13, desc[UR6][R6.64+0x4] ;  /* 0x00000406060d7981 */ /* 0x000f28000c1e1900 */
[----:B------:R-:W3:Y:S04]  /*1ee0*/  LDG.E R15, desc[UR14][R6.64+0x8] ;  /* 0x0000080e060f7981 */ /* 0x000ee8000c1e1900 */
[----:B------:R-:W5:Y:S04]  /*1ef0*/  LDG.E R20, desc[UR16][R4.64+0xc] ;  /* 0x00000c1004147981 */ /* 0x000f68000c1e1900 */
[----:B------:R-:W5:Y:S01]  /*1f00*/  LDG.E R21, desc[UR18][R6.64+0xc] ;  /* 0x00000c1206157981 */ /* 0x000f62000c1e1900 */
[----:B------:R-:W-:-:S02]  /*1f10*/  VIADD R3, R3, 0x4 ;  /* 0x0000000403037836 */ /* 0x000fc40000000000 */
[----:B--2---:R-:W-:-:S04]  /*1f20*/  FADD R11, R8, -R11 ;  /* 0x8000000b080b7221 */ /* 0x004fc80000000000 */
[----:B------:R-:W-:Y:S01]  /*1f30*/  FFMA R0, R11, R11, R0 ;  /* 0x0000000b0b007223 */ /* 0x000fe20000000000 */
[----:B----4-:R-:W-:-:S04]  /*1f40*/  FADD R13, R10, -R13 ;  /* 0x8000000d0a0d7221 */ /* 0x010fc80000000000 */
[----:B------:R-:W-:Y:S01]  /*1f50*/  FFMA R0, R13, R13, R0 ;  /* 0x0000000d0d007223 */ /* 0x000fe20000000000 */
[----:B---3--:R-:W-:-:S04]  /*1f60*/  FADD R15, R12, -R15 ;  /* 0x8000000f0c0f7221 */ /* 0x008fc80000000000 */
[----:B------:R-:W-:Y:S01]  /*1f70*/  FFMA R0, R15, R15, R0 ;  /* 0x0000000f0f007223 */ /* 0x000fe20000000000 */
[----:B-----5:R-:W-:-:S04]  /*1f80*/  FADD R21, R20, -R21 ;  /* 0x8000001514157221 */ /* 0x020fc80000000000 */
[----:B------:R-:W-:-:S07]  /*1f90*/  FFMA R0, R21, R21, R0 ;  /* 0x0000001515007223 */ /* 0x000fce0000000000 */
.L_x_39:
[----:B------:R-:W-:Y:S05]  /*1fa0*/  @!P2 BRA `(.L_x_36) ;  /* 0x0000000000c0a947 */ /* 0x000fea0003800000 */
[----:B----4-:R-:W0:Y:S01]  /*1fb0*/  LDC.64 R4, c[0x0][0x388] ;  /* 0x0000e200ff047b82 */ /* 0x010e220000000a00 */
[----:B------:R-:W-:Y:S02]  /*1fc0*/  ISETP.NE.AND P1, PT, R14, 0x1, PT ;  /* 0x000000010e00780c */ /* 0x000fe40003f25270 */
[----:B------:R-:W-:-:S04]  /*1fd0*/  LOP3.LUT R9, R9, 0x1, RZ, 0xc0, !PT ;  /* 0x0000000109097812 */ /* 0x000fc800078ec0ff */
[----:B------:R-:W-:Y:S01]  /*1fe0*/  ISETP.NE.U32.AND P0, PT, R9, 0x1, PT ;  /* 0x000000010900780c */ /* 0x000fe20003f05070 */
[----:B-1-3--:R-:W1:Y:S06]  /*1ff0*/  LDC.64 R6, c[0x0][0x380] ;  /* 0x0000e000ff067b82 */ /* 0x00ae6c0000000a00 */
[----:B------:R-:W-:Y:S01]  /*2000*/  @P1 IADD3 R12, P2, PT, R24, R3, RZ ;  /* 0x00000003180c1210 */ /* 0x000fe20007f5e0ff */
[----:B------:R-:W-:Y:S01]  /*2010*/  @P1 VIADD R3, R3, 0x2 ;  /* 0x0000000203031836 */ /* 0x000fe20000000000 */
[----:B------:R-:W3:Y:S01]  /*2020*/  LDC.64 R10, c[0x0][0x380] ;  /* 0x0000e000ff0a7b82 */ /* 0x000ee20000000a00 */
[----:B--2---:R-:W-:-:S02]  /*2030*/  @P1 R2UR UR4, R16 ;  /* 0x00000000100412ca */ /* 0x004fc400000e0000 */
[----:B------:R-:W-:Y:S01]  /*2040*/  @P1 IMAD.X R13, RZ, RZ, R23, P2 ;  /* 0x000000ffff0d1224 */ /* 0x000fe200010e0617 */
[----:B------:R-:W-:Y:S01]  /*2050*/  @P1 R2UR UR5, R17 ;  /* 0x00000000110512ca */ /* 0x000fe200000e0000 */
[----:B------:R-:W-:Y:S01]  /*2060*/  @P1 IMAD.SHL.U32 R15, R12, 0x4, RZ ;  /* 0x000000040c0f1824 */ /* 0x000fe200078e00ff */
[----:B------:R-:W-:Y:S02]  /*2070*/  @!P0 IADD3 R3, P2, PT, R24, R3, RZ ;  /* 0x0000000318038210 */ /* 0x000fe40007f5e0ff */
[----:B------:R-:W2:Y:S01]  /*2080*/  LDC.64 R8, c[0x0][0x388] ;  /* 0x0000e200ff087b82 */ /* 0x000ea20000000a00 */
[----:B------:R-:W-:Y:S02]  /*2090*/  @P1 SHF.L.U64.HI R14, R12, 0x2, R13 ;  /* 0x000000020c0e1819 */ /* 0x000fe4000001020d */
[----:B0-----:R-:W-:Y:S01]  /*20a0*/  @P1 IADD3 R4, P3, PT, R15, R4, RZ ;  /* 0x000000040f041210 */ /* 0x001fe20007f7e0ff */
[----:B------:R-:W-:Y:S01]  /*20b0*/  @!P0 IMAD.X R12, RZ, RZ, R23, P2 ;  /* 0x000000ffff0c8224 */ /* 0x000fe200010e0617 */
[----:B------:R-:W-:-:S02]  /*20c0*/  @P1 R2UR UR6, R16 ;  /* 0x00000000100612ca */ /* 0x000fc400000e0000 */
[----:B------:R-:W-:Y:S01]  /*20d0*/  @P1 R2UR UR7, R17 ;  /* 0x00000000110712ca */ /* 0x000fe200000e0000 */
[----:B------:R-:W-:Y:S01]  /*20e0*/  @P1 IMAD.X R5, R14, 0x1, R5, P3 ;  /* 0x000000010e051824 */ /* 0x000fe200018e0605 */
[----:B-1----:R-:W-:Y:S02]  /*20f0*/  @P1 IADD3 R6, P4, PT, R15, R6, RZ ;  /* 0x000000060f061210 */ /* 0x002fe40007f9e0ff */
[C---:B------:R-:W-:Y:S02]  /*2100*/  @P1 R2UR UR8, R16.reuse ;  /* 0x00000000100812ca */ /* 0x040fe400000e0000 */
[C---:B------:R-:W-:Y:S01]  /*2110*/  @P1 R2UR UR9, R17.reuse ;  /* 0x00000000110912ca */ /* 0x040fe200000e0000 */
[----:B------:R-:W4:Y:S01]  /*2120*/  @P1 LDG.E R13, desc[UR4][R4.64] ;  /* 0x00000004040d1981 */ /* 0x000f22000c1e1900 */
[----:B------:R-:W-:Y:S01]  /*2130*/  @P1 R2UR UR10, R16 ;  /* 0x00000000100a12ca */ /* 0x000fe200000e0000 */
[----:B------:R-:W-:Y:S01]  /*2140*/  @P1 IMAD.X R7, R14, 0x1, R7, P4 ;  /* 0x000000010e071824 */ /* 0x000fe200020e0607 */
[----:B------:R-:W-:-:S02]  /*2150*/  @P1 R2UR UR11, R17 ;  /* 0x00000000110b12ca */ /* 0x000fc400000e0000 */
[C---:B------:R-:W-:Y:S01]  /*2160*/  @!P0 SHF.L.U64.HI R12, R3.reuse, 0x2, R12 ;  /* 0x00000002030c8819 */ /* 0x040fe2000001020c */
[----:B------:R-:W-:Y:S01]  /*2170*/  @!P0 IMAD.SHL.U32 R3, R3, 0x4, RZ ;  /* 0x0000000403038824 */ /* 0x000fe200078e00ff */
[C---:B------:R-:W-:Y:S01]  /*2180*/  @!P0 R2UR UR12, R16.reuse ;  /* 0x00000000100c82ca */ /* 0x040fe200000e0000 */
[----:B------:R-:W4:Y:S01]  /*2190*/  @P1 LDG.E R14, desc[UR6][R6.64] ;  /* 0x00000006060e1981 */ /* 0x000f22000c1e1900 */
[C---:B------:R-:W-:Y:S02]  /*21a0*/  @!P0 R2UR UR13, R17.reuse ;  /* 0x00000000110d82ca */ /* 0x040fe400000e0000 */
[----:B------:R-:W-:Y:S01]  /*21b0*/  @!P0 R2UR UR4, R16 ;  /* 0x00000000100482ca */ /* 0x000fe200000e0000 */
[----:B------:R-:W5:Y:S01]  /*21c0*/  @P1 LDG.E R15, desc[UR8][R4.64+0x4] ;  /* 0x00000408040f1981 */ /* 0x000f62000c1e1900 */
[----:B------:R-:W-:Y:S02]  /*21d0*/  @!P0 R2UR UR5, R17 ;  /* 0x00000000110582ca */ /* 0x000fe400000e0000 */
[C---:B---3--:R-:W-:Y:S01]  /*21e0*/  @!P0 IADD3 R10, P3, PT, R3.reuse, R10, RZ ;  /* 0x0000000a030a8210 */ /* 0x048fe20007f7e0ff */
[----:B------:R-:W5:Y:S01]  /*21f0*/  @P1 LDG.E R20, desc[UR10][R6.64+0x4] ;  /* 0x0000040a06141981 */ /* 0x000f62000c1e1900 */
[----:B--2---:R-:W-:-:S03]  /*2200*/  @!P0 IADD3 R8, P2, PT, R3, R8, RZ ;  /* 0x0000000803088210 */ /* 0x004fc60007f5e0ff */
[C---:B------:R-:W-:Y:S02]  /*2210*/  @!P0 IMAD.X R11, R12.reuse, 0x1, R11, P3 ;  /* 0x000000010c0b8824 */ /* 0x040fe400018e060b */
[----:B------:R-:W-:-:S04]  /*2220*/  @!P0 IMAD.X R9, R12, 0x1, R9, P2 ;  /* 0x000000010c098824 */ /* 0x000fc800010e0609 */
[----:B------:R-:W2:Y:S04]  /*2230*/  @!P0 LDG.E R11, desc[UR4][R10.64] ;  /* 0x000000040a0b8981 */ /* 0x000ea8000c1e1900 */
[----:B------:R-:W2:Y:S01]  /*2240*/  @!P0 LDG.E R8, desc[UR12][R8.64] ;  /* 0x0000000c08088981 */ /* 0x000ea2000c1e1900 */
[----:B----4-:R-:W-:-:S04]  /*2250*/  @P1 FADD R13, R13, -R14 ;  /* 0x8000000e0d0d1221 */ /* 0x010fc80000000000 */
[----:B------:R-:W-:Y:S01]  /*2260*/  @P1 FFMA R13, R13, R13, R0 ;  /* 0x0000000d0d0d1223 */ /* 0x000fe20000000000 */
[----:B-----5:R-:W-:-:S04]  /*2270*/  @P1 FADD R20, R15, -R20 ;  /* 0x800000140f141221 */ /* 0x020fc80000000000 */
[----:B------:R-:W-:Y:S01]  /*2280*/  @P1 FFMA R0, R20, R20, R13 ;  /* 0x0000001414001223 */ /* 0x000fe2000000000d */
[----:B--2---:R-:W-:-:S04]  /*2290*/  @!P0 FADD R3, R8, -R11 ;  /* 0x8000000b08038221 */ /* 0x004fc80000000000 */
[----:B------:R-:W-:-:S07]  /*22a0*/  @!P0 FFMA R0, R3, R3, R0 ;  /* 0x0000000303008223 */ /* 0x000fce0000000000 */
.L_x_36:
[----:B------:R-:W-:Y:S01]  /*22b0*/  VIADD R4, R0, 0xf3000000 ;  /* 0xf300000000047836 */ /* 0x000fe20000000000 */
[----:B------:R0:W0:Y:S01]  /*22c0*/  MUFU.RSQ R3, R0 ;  /* 0x0000000000037308 */ /* 0x0000220000001400 */
[----:B------:R-:W-:Y:S03]  /*22d0*/  BSSY.RECONVERGENT B0, `(.L_x_40) ;  /* 0x000000b000007945 */ /* 0x000fe60003800200 */
[----:B------:R-:W-:-:S13]  /*22e0*/  ISETP.GT.U32.AND P0, PT, R4, 0x727fffff, PT ;  /* 0x727fffff0400780c */ /* 0x000fda0003f04070 */
[----:B0-----:R-:W-:Y:S05]  /*22f0*/  @!P0 BRA `(.L_x_41) ;  /* 0x0000000000108947 */ /* 0x001fea0003800000 */
[----:B------:R-:W-:-:S07]  /*2300*/  MOV R8, 0x2320 ;  /* 0x0000232000087802 */ /* 0x000fce0000000f00 */
[----:B-1234-:R-:W-:Y:S05]  /*2310*/  CALL.REL.NOINC `($__internal_0_$__cuda_sm20_sqrt_rn_f32_slowpath) ;  /* 0x00000008002c7944 */ /* 0x01efea0003c00000 */
[----:B------:R-:W-:Y:S01]  /*2320*/  IMAD.MOV.U32 R25, RZ, RZ, R3 ;  /* 0x000000ffff197224 */ /* 0x000fe200078e0003 */
[----:B------:R-:W-:Y:S06]  /*2330*/  BRA `(.L_x_42) ;  /* 0x0000000000107947 */ /* 0x000fec0003800000 */
.L_x_41:
[C---:B------:R-:W-:Y:S01]  /*2340*/  FMUL.FTZ R25, R3.reuse, R0 ;  /* 0x0000000003197220 */ /* 0x040fe20000410000 */
[----:B------:R-:W-:-:S03]  /*2350*/  FMUL.FTZ R3, R3, 0.5 ;  /* 0x3f00000003037820 */ /* 0x000fc60000410000 */
[----:B------:R-:W-:-:S04]  /*2360*/  FFMA R0, -R25, R25, R0 ;  /* 0x0000001919007223 */ /* 0x000fc80000000100 */
[----:B------:R-:W-:-:S07]  /*2370*/  FFMA R25, R0, R3, R25 ;  /* 0x0000000300197223 */ /* 0x000fce0000000019 */
.L_x_42:
[----:B------:R-:W-:Y:S05]  /*2380*/  BSYNC.RECONVERGENT B0 ;  /* 0x0000000000007941 */ /* 0x000fea0003800200 */
.L_x_40:
[----:B------:R-:W1:Y:S01]  /*2390*/  LDC.64 R14, c[0x0][0x3a0] ;  /* 0x0000e800ff0e7b82 */ /* 0x000e620000000a00 */
[----:B--2---:R-:W-:Y:S02]  /*23a0*/  R2UR UR4, R16 ;  /* 0x00000000100472ca */ /* 0x004fe400000e0000 */
[----:B------:R-:W-:-:S13]  /*23b0*/  R2UR UR5, R17 ;  /* 0x00000000110572ca */ /* 0x000fda00000e0000 */
[----:B-1-34-:R-:W2:Y:S01]  /*23c0*/  LDG.E R10, desc[UR4][R14.64] ;  /* 0x000000040e0a7981 */ /* 0x01aea2000c1e1900 */
[----:B------:R-:W-:Y:S01]  /*23d0*/  F2F.F64.F32 R8, R25 ;  /* 0x0000001900087310 */ /* 0x000fe20000201800 */
[----:B------:R-:W-:Y:S01]  /*23e0*/  MOV R12, 0x0 ;  /* 0x00000000000c7802 */ /* 0x000fe20000000f00 */
[----:B------:R-:W0:Y:S01]  /*23f0*/  LDCU.64 UR4, c[0x4][0x10] ;  /* 0x01000200ff0477ac */ /* 0x000e220008000a00 */
[----:B------:R-:W-:Y:S02]  /*2400*/  IMAD.MOV.U32 R6, RZ, RZ, R22 ;  /* 0x000000ffff067224 */ /* 0x000fe400078e0016 */
[----:B------:R-:W-:Y:S02]  /*2410*/  IMAD.MOV.U32 R7, RZ, RZ, R2 ;  /* 0x000000ffff077224 */ /* 0x000fe400078e0002 */
[----:B------:R-:W1:Y:S01]  /*2420*/  LDC.64 R12, c[0x4][R12] ;  /* 0x010000000c0c7b82 */ /* 0x000e620000000a00 */
[----:B0-----:R-:W-:Y:S02]  /*2430*/  IMAD.U32 R4, RZ, RZ, UR4 ;  /* 0x00000004ff047e24 */ /* 0x001fe4000f8e00ff */
[----:B------:R-:W-:Y:S01]  /*2440*/  IMAD.U32 R5, RZ, RZ, UR5 ;  /* 0x00000005ff057e24 */ /* 0x000fe2000f8e00ff */
[----:B--2---:R-:W0:Y:S02]  /*2450*/  F2F.F64.F32 R10, R10 ;  /* 0x0000000a000a7310 */ /* 0x004e240000201800 */
[----:B01----:R0:W-:Y:S04]  /*2460*/  STL.128 [R1], R8 ;  /* 0x0000000801007387 */ /* 0x0031e80000100c00 */
[----:B------:R-:W-:-:S07]  /*2470*/  LEPC R20, `(.L_x_43) ;  /* 0x000000001014794e */ /* 0x000fce0000000000 */
[----:B0-----:R-:W-:Y:S05]  /*2480*/  CALL.ABS.NOINC R12 ;  /* 0x000000000c007343 */ /* 0x001fea0003c00000 */
.L_x_43:
[----:B------:R-:W0:Y:S01]  /*2490*/  LDC.64 R2, c[0x0][0x3a0] ;  /* 0x0000e800ff027b82 */ /* 0x000e220000000a00 */
[----:B------:R-:W-:Y:S02]  /*24a0*/  R2UR UR4, R16 ;  /* 0x00000000100472ca */ /* 0x000fe400000e0000 */
[----:B------:R-:W-:-:S05]  /*24b0*/  R2UR UR5, R17 ;  /* 0x00000000110572ca */ /* 0x000fca00000e0000 */
[----:B------:R-:W1:Y:S08]  /*24c0*/  LDC R0, c[0x0][0x398] ;  /* 0x0000e600ff007b82 */ /* 0x000e700000000800 */
[----:B0-----:R-:W2:Y:S01]  /*24d0*/  LDG.E R4, desc[UR4][R2.64] ;  /* 0x0000000402047981 */ /* 0x001ea2000c1e1900 */
[----:B------:R-:W-:Y:S01]  /*24e0*/  BSSY.RECONVERGENT B0, `(.L_x_44) ;  /* 0x0000007000007945 */ /* 0x000fe20003800200 */
[----:B-1----:R-:W-:-:S02]  /*24f0*/  ISETP.GE.AND P1, PT, R0, 0x1, PT ;  /* 0x000000010000780c */ /* 0x002fc40003f26270 */
[----:B--2---:R-:W-:-:S13]  /*2500*/  FSETP.GT.AND P0, PT, R25, R4, PT ;  /* 0x000000041900720b */ /* 0x004fda0003f04000 */
[----:B------:R-:W-:Y:S05]  /*2510*/  @!P0 BRA `(.L_x_45) ;  /* 0x00000000000c8947 */ /* 0x000fea0003800000 */
[----:B------:R-:W-:Y:S02]  /*2520*/  R2UR UR4, R16 ;  /* 0x00000000100472ca */ /* 0x000fe400000e0000 */
[----:B------:R-:W-:-:S13]  /*2530*/  R2UR UR5, R17 ;  /* 0x00000000110572ca */ /* 0x000fda00000e0000 */
[----:B------:R0:W5:Y:S02]  /*2540*/  ATOMG.E.EXCH.STRONG.GPU PT, RZ, desc[UR4][R2.64], R25 ;  /* 0x8000001902ff79a8 */ /* 0x000164000c1ef104 */
.L_x_45:
[----:B------:R-:W-:Y:S05]  /*2550*/  BSYNC.RECONVERGENT B0 ;  /* 0x0000000000007941 */ /* 0x000fea0003800200 */
.L_x_44:
[----:B------:R-:W-:Y:S05]  /*2560*/  @!P1 BRA `(.L_x_46) ;  /* 0x0000000400809947 */ /* 0x000fea0003800000 */
[C---:B------:R-:W-:Y:S01]  /*2570*/  ISETP.GE.U32.AND P0, PT, R0.reuse, 0x8, PT ;  /* 0x000000080000780c */ /* 0x040fe20003f06070 */
[----:B0-----:R-:W-:Y:S01]  /*2580*/  IMAD.MOV.U32 R3, RZ, RZ, RZ ;  /* 0x000000ffff037224 */ /* 0x001fe200078e00ff */
[----:B------:R-:W-:-:S04]  /*2590*/  LOP3.LUT R8, R0, 0x7, RZ, 0xc0, !PT ;  /* 0x0000000700087812 */ /* 0x000fc800078ec0ff */
[----:B------:R-:W-:-:S07]  /*25a0*/  ISETP.NE.AND P2, PT, R8, RZ, PT ;  /* 0x000000ff0800720c */ /* 0x000fce0003f45270 */
[----:B------:R-:W-:Y:S06]  /*25b0*/  @!P0 BRA `(.L_x_47) ;  /* 0x00000000009c8947 */ /* 0x000fec0003800000 */
[----:B------:R-:W0:Y:S01]  /*25c0*/  LDC.64 R2, c[0x0][0x380] ;  /* 0x0000e000ff027b82 */ /* 0x000e220000000a00 */
[----:B------:R-:W-:Y:S01]  /*25d0*/  BSSY.RECONVERGENT B0, `(.L_x_47) ;  /* 0x0000025000007945 */ /* 0x000fe20003800200 */
[----:B0-----:R-:W-:Y:S01]  /*25e0*/  IMAD.WIDE.U32 R4, R24, 0x4, R2 ;  /* 0x0000000418047825 */ /* 0x001fe200078e0002 */
[----:B------:R-:W-:Y:S02]  /*25f0*/  LOP3.LUT R3, R0, 0x7ffffff8, RZ, 0xc0, !PT ;  /* 0x7ffffff800037812 */ /* 0x000fe400078ec0ff */
[----:B------:R-:W-:-:S03]  /*2600*/  IADD3 R6, P0, PT, R4, 0x10, RZ ;  /* 0x0000001004067810 */ /* 0x000fc60007f1e0ff */
[----:B------:R-:W-:Y:S02]  /*2610*/  IMAD.MOV R2, RZ, RZ, -R3 ;  /* 0x000000ffff027224 */ /* 0x000fe400078e0a03 */
[----:B------:R-:W-:-:S08]  /*2620*/  IMAD.X R7, RZ, RZ, R5, P0 ;  /* 0x000000ffff077224 */ /* 0x000fd000000e0605 */
.L_x_48:
[----:B------:R-:W-:Y:S01]  /*2630*/  VIADD R2, R2, 0x8 ;  /* 0x0000000802027836 */ /* 0x000fe20000000000 */
[C---:B------:R-:W-:Y:S01]  /*2640*/  R2UR UR4, R16.reuse ;  /* 0x00000000100472ca */ /* 0x040fe200000e0000 */
[----:B0-----:R-:W-:Y:S01]  /*2650*/  IMAD.MOV.U32 R4, RZ, RZ, R6 ;  /* 0x000000ffff047224 */ /* 0x001fe200078e0006 */
[C---:B------:R-:W-:Y:S01]  /*2660*/  R2UR UR5, R17.reuse ;  /* 0x00000000110572ca */ /* 0x040fe200000e0000 */
[----:B------:R-:W-:Y:S01]  /*2670*/  IMAD.MOV.U32 R5, RZ, RZ, R7 ;  /* 0x000000ffff057224 */ /* 0x000fe200078e0007 */
[C---:B------:R-:W-:Y:S02]  /*2680*/  R2UR UR6, R16.reuse ;  /* 0x00000000100672ca */ /* 0x040fe400000e0000 */
[C---:B------:R-:W-:Y:S02]  /*2690*/  R2UR UR7, R17.reuse ;  /* 0x00000000110772ca */ /* 0x040fe400000e0000 */
[----:B------:R-:W-:Y:S02]  /*26a0*/  R2UR UR8, R16 ;  /* 0x00000000100872ca */ /* 0x000fe400000e0000 */
[----:B------:R-:W-:-:S02]  /*26b0*/  R2UR UR9, R17 ;  /* 0x00000000110972ca */ /* 0x000fc400000e0000 */
[C---:B------:R-:W-:Y:S02]  /*26c0*/  R2UR UR10, R16.reuse ;  /* 0x00000000100a72ca */ /* 0x040fe400000e0000 */
[C---:B------:R-:W-:Y:S01]  /*26d0*/  R2UR UR11, R17.reuse ;  /* 0x00000000110b72ca */ /* 0x040fe200000e0000 */
[----:B------:R0:W-:Y:S01]  /*26e0*/  STG.E desc[UR4][R4.64+-0x10], RZ ;  /* 0xfffff0ff04007986 */ /* 0x0001e2000c101904 */
[C---:B------:R-:W-:Y:S02]  /*26f0*/  R2UR UR12, R16.reuse ;  /* 0x00000000100c72ca */ /* 0x040fe400000e0000 */
[C---:B------:R-:W-:Y:S01]  /*2700*/  R2UR UR13, R17.reuse ;  /* 0x00000000110d72ca */ /* 0x040fe200000e0000 */
[----:B------:R0:W-:Y:S01]  /*2710*/  STG.E desc[UR6][R4.64+-0xc], RZ ;  /* 0xfffff4ff04007986 */ /* 0x0001e2000c101906 */
[C---:B------:R-:W-:Y:S02]  /*2720*/  R2UR UR14, R16.reuse ;  /* 0x00000000100e72ca */ /* 0x040fe400000e0000 */
[----:B------:R-:W-:Y:S01]  /*2730*/  R2UR UR15, R17 ;  /* 0x00000000110f72ca */ /* 0x000fe200000e0000 */
[----:B------:R0:W-:Y:S01]  /*2740*/  STG.E desc[UR8][R4.64+-0x8], RZ ;  /* 0xfffff8ff04007986 */ /* 0x0001e2000c101908 */
[----:B------:R-:W-:-:S02]  /*2750*/  R2UR UR16, R16 ;  /* 0x00000000101072ca */ /* 0x000fc400000e0000 */
[C---:B------:R-:W-:Y:S01]  /*2760*/  R2UR UR17, R17.reuse ;  /* 0x00000000111172ca */ /* 0x040fe200000e0000 */
[----:B------:R0:W-:Y:S01]  /*2770*/  STG.E desc[UR10][R4.64+-0x4], RZ ;  /* 0xfffffcff04007986 */ /* 0x0001e2000c10190a */
[----:B------:R-:W-:Y:S02]  /*2780*/  R2UR UR18, R16 ;  /* 0x00000000101272ca */ /* 0x000fe400000e0000 */
[----:B------:R-:W-:Y:S01]  /*2790*/  R2UR UR19, R17 ;  /* 0x00000000111372ca */ /* 0x000fe200000e0000 */
[----:B------:R0:W-:Y:S01]  /*27a0*/  STG.E desc[UR12][R4.64], RZ ;  /* 0x000000ff04007986 */ /* 0x0001e2000c10190c */
[----:B------:R-:W-:Y:S02]  /*27b0*/  ISETP.NE.AND P0, PT, R2, RZ, PT ;  /* 0x000000ff0200720c */ /* 0x000fe40003f05270 */
[----:B------:R-:W-:Y:S01]  /*27c0*/  IADD3 R6, P1, PT, R4, 0x20, RZ ;  /* 0x0000002004067810 */ /* 0x000fe20007f3e0ff */
[----:B------:R0:W-:Y:S04]  /*27d0*/  STG.E desc[UR14][R4.64+0x4], RZ ;  /* 0x000004ff04007986 */ /* 0x0001e8000c10190e */
[----:B------:R0:W-:Y:S01]  /*27e0*/  STG.E desc[UR16][R4.64+0x8], RZ ;  /* 0x000008ff04007986 */ /* 0x0001e2000c101910 */
[----:B------:R-:W-:-:S03]  /*27f0*/  IMAD.X R7, RZ, RZ, R5, P1 ;  /* 0x000000ffff077224 */ /* 0x000fc600008e0605 */
[----:B------:R0:W-:Y:S02]  /*2800*/  STG.E desc[UR18][R4.64+0xc], RZ ;  /* 0x00000cff04007986 */ /* 0x0001e4000c101912 */
[----:B------:R-:W-:Y:S05]  /*2810*/  @P0 BRA `(.L_x_48) ;  /* 0xfffffffc00840947 */ /* 0x000fea000383ffff */
[----:B------:R-:W-:Y:S05]  /*2820*/  BSYNC.RECONVERGENT B0 ;  /* 0x0000000000007941 */ /* 0x000fea0003800200 */
.L_x_47:
[----:B------:R-:W-:Y:S05]  /*2830*/  @!P2 BRA `(.L_x_46) ;  /* 0x0000000000cca947 */ /* 0x000fea0003800000 */
[----:B------:R-:W-:Y:S02]  /*2840*/  ISETP.GE.U32.AND P0, PT, R8, 0x4, PT ;  /* 0x000000040800780c */ /* 0x000fe40003f06070 */
[----:B------:R-:W-:-:S04]  /*2850*/  LOP3.LUT R10, R0, 0x3, RZ, 0xc0, !PT ;  /* 0x00000003000a7812 */ /* 0x000fc800078ec0ff */
[----:B------:R-:W-:-:S07]  /*2860*/  ISETP.NE.AND P1, PT, R10, RZ, PT ;  /* 0x000000ff0a00720c */ /* 0x000fce0003f25270 */
[----:B------:R-:W-:Y:S06]  /*2870*/  @!P0 BRA `(.L_x_49) ;  /* 0x0000000000548947 */ /* 0x000fec0003800000 */
[----:B0-----:R-:W0:Y:S01]  /*2880*/  LDC.64 R4, c[0x0][0x380] ;  /* 0x0000e000ff047b82 */ /* 0x001e220000000a00 */
[----:B------:R-:W1:Y:S01]  /*2890*/  LDCU.64 UR4, c[0x0][0x380] ;  /* 0x00007000ff0477ac */ /* 0x000e620008000a00 */
[C---:B------:R-:W-:Y:S01]  /*28a0*/  IADD3 R2, P0, PT, R24.reuse, R3, RZ ;  /* 0x0000000318027210 */ /* 0x040fe20007f1e0ff */
[----:B------:R-:W-:Y:S01]  /*28b0*/  IMAD.IADD R7, R24, 0x1, R3 ;  /* 0x0000000118077824 */ /* 0x000fe200078e0203 */
[C---:B------:R-:W-:Y:S01]  /*28c0*/  R2UR UR6, R16.reuse ;  /* 0x00000000100672ca */ /* 0x040fe200000e0000 */
[----:B------:R-:W-:Y:S01]  /*28d0*/  VIADD R3, R3, 0x4 ;  /* 0x0000000403037836 */ /* 0x000fe20000000000 */
[C---:B------:R-:W-:Y:S01]  /*28e0*/  R2UR UR7, R17.reuse ;  /* 0x00000000110772ca */ /* 0x040fe200000e0000 */
[----:B------:R-:W-:Y:S01]  /*28f0*/  IMAD.X R9, RZ, RZ, R23, P0 ;  /* 0x000000ffff097224 */ /* 0x000fe200000e0617 */
[----:B------:R-:W-:Y:S02]  /*2900*/  R2UR UR8, R16 ;  /* 0x00000000100872ca */ /* 0x000fe400000e0000 */
[----:B------:R-:W-:-:S02]  /*2910*/  R2UR UR9, R17 ;  /* 0x00000000110972ca */ /* 0x000fc400000e0000 */
[C---:B------:R-:W-:Y:S02]  /*2920*/  R2UR UR10, R16.reuse ;  /* 0x00000000100a72ca */ /* 0x040fe400000e0000 */
[C---:B------:R-:W-:Y:S02]  /*2930*/  R2UR UR11, R17.reuse ;  /* 0x00000000110b72ca */ /* 0x040fe400000e0000 */
[----:B------:R-:W-:Y:S02]  /*2940*/  R2UR UR12, R16 ;  /* 0x00000000100c72ca */ /* 0x000fe400000e0000 */
[----:B------:R-:W-:Y:S02]  /*2950*/  R2UR UR13, R17 ;  /* 0x00000000110d72ca */ /* 0x000fe400000e0000 */
[----:B-1----:R-:W-:Y:S01]  /*2960*/  LEA R6, P0, R2, UR4, 0x2 ;  /* 0x0000000402067c11 */ /* 0x002fe2000f8010ff */
[----:B0-----:R-:W-:-:S03]  /*2970*/  IMAD.WIDE.U32 R4, R7, 0x4, R4 ;  /* 0x0000000407047825 */ /* 0x001fc600078e0004 */
[----:B------:R-:W-:Y:S02]  /*2980*/  LEA.HI.X R7, R2, UR5, R9, 0x2, P0 ;  /* 0x0000000502077c11 */ /* 0x000fe400080f1409 */
[----:B------:R1:W-:Y:S04]  /*2990*/  STG.E desc[UR6][R4.64], RZ ;  /* 0x000000ff04007986 */ /* 0x0003e8000c101906 */
[----:B------:R1:W-:Y:S04]  /*29a0*/  STG.E desc[UR8][R6.64+0x4], RZ ;  /* 0x000004ff06007986 */ /* 0x0003e8000c101908 */
[----:B------:R1:W-:Y:S04]  /*29b0*/  STG.E desc[UR10][R6.64+0x8], RZ ;  /* 0x000008ff06007986 */ /* 0x0003e8000c10190a */
[----:B------:R1:W-:Y:S02]  /*29c0*/  STG.E desc[UR12][R6.64+0xc], RZ ;  /* 0x00000cff06007986 */ /* 0x0003e4000c10190c */
.L_x_49:
[----:B------:R-:W-:Y:S05]  /*29d0*/  @!P1 BRA `(.L_x_46) ;  /* 0x0000000000649947 */ /* 0x000fea0003800000 */
[----:B------:R-:W-:Y:S02]  /*29e0*/  LOP3.LUT R0, R0, 0x1, RZ, 0xc0, !PT ;  /* 0x0000000100007812 */ /* 0x000fe400078ec0ff */
[----:B------:R-:W-:Y:S02]  /*29f0*/  ISETP.NE.AND P0, PT, R10, 0x1, PT ;  /* 0x000000010a00780c */ /* 0x000fe40003f05270 */
[----:B------:R-:W-:-:S13]  /*2a00*/  ISETP.NE.U32.AND P1, PT, R0, 0x1, PT ;  /* 0x000000010000780c */ /* 0x000fda0003f25070 */
[----:B------:R-:W2:Y:S01]  /*2a10*/  @!P1 LDC.64 R8, c[0x0][0x380] ;  /* 0x0000e000ff089b82 */ /* 0x000ea20000000a00 */
[----:B------:R-:W-:Y:S02]  /*2a20*/  @!P1 R2UR UR10, R16 ;  /* 0x00000000100a92ca */ /* 0x000fe400000e0000 */
[----:B------:R-:W-:Y:S01]  /*2a30*/  @!P1 R2UR UR11, R17 ;  /* 0x00000000110b92ca */ /* 0x000fe200000e0000 */
[----:B------:R-:W-:-:S14]  /*2a40*/  @!P0 BRA `(.L_x_50) ;  /* 0x00000000003c8947 */ /* 0x000fdc0003800000 */
[----:B01----:R-:W0:Y:S01]  /*2a50*/  LDC.64 R4, c[0x0][0x380] ;  /* 0x0000e000ff047b82 */ /* 0x003e220000000a00 */
        /* <DEDUP_REMOVED lines=9> */
[----:B-1----:R-:W-:Y:S01]  /*2af0*/  LEA R6, P0, R0, UR4, 0x2 ;  /* 0x0000000400067c11 */ /* 0x002fe2000f8010ff */
[----:B0-----:R-:W-:-:S03]  /*2b00*/  IMAD.WIDE.U32 R4, R7, 0x4, R4 ;  /* 0x0000000407047825 */ /* 0x001fc600078e0004 */
[----:B------:R-:W-:-:S03]  /*2b10*/  LEA.HI.X R7, R0, UR5, R23, 0x2, P0 ;  /* 0x0000000500077c11 */ /* 0x000fc600080f1417 */
[----:B------:R3:W-:Y:S04]  /*2b20*/  STG.E desc[UR6][R4.64], RZ ;  /* 0x000000ff04007986 */ /* 0x0007e8000c101906 */
[----:B------:R3:W-:Y:S02]  /*2b30*/  STG.E desc[UR8][R6.64+0x4], RZ ;  /* 0x000004ff06007986 */ /* 0x0007e4000c101908 */
.L_x_50:
[----:B------:R-:W-:-:S04]  /*2b40*/  @!P1 IMAD.IADD R3, R24, 0x1, R3 ;  /* 0x0000000118039824 */ /* 0x000fc800078e0203 */
[----:B--2---:R-:W-:-:S05]  /*2b50*/  @!P1 IMAD.WIDE.U32 R2, R3, 0x4, R8 ;  /* 0x0000000403029825 */ /* 0x004fca00078e0008 */
[----:B------:R2:W-:Y:S02]  /*2b60*/  @!P1 STG.E desc[UR10][R2.64], RZ ;  /* 0x000000ff02009986 */ /* 0x0005e4000c10190a */
.L_x_46:
[----:B------:R-:W-:Y:S02]  /*2b70*/  R2UR UR4, R16 ;  /* 0x00000000100472ca */ /* 0x000fe400000e0000 */
[----:B------:R-:W-:-:S13]  /*2b80*/  R2UR UR5, R17 ;  /* 0x00000000110572ca */ /* 0x000fda00000e0000 */
[----:B------:R-:W-:Y:S01]  /*2b90*/  STG.E desc[UR4][R18.64], RZ ;  /* 0x000000ff12007986 */ /* 0x000fe2000c101904 */
[----:B------:R-:W-:Y:S05]  /*2ba0*/  WARPSYNC.ALL ;  /* 0x0000000000007948 */ /* 0x000fea0003800000 */
[----:B------:R-:W-:Y:S06]  /*2bb0*/  BAR.SYNC.DEFER_BLOCKING 0x0 ;  /* 0x0000000000007b1d */ /* 0x000fec0000010000 */
[----:B------:R-:W-:Y:S05]  /*2bc0*/  EXIT ;  /* 0x000000000000794d */ /* 0x000fea0003800000 */
        .weak           $__internal_0_$__cuda_sm20_sqrt_rn_f32_slowpath
        .type           $__internal_0_$__cuda_sm20_sqrt_rn_f32_slowpath,@function
        .size           $__internal_0_$__cuda_sm20_sqrt_rn_f32_slowpath,($__internal_1_$__cuda_sm3x_div_rn_noftz_f32_slowpath - $__internal_0_$__cuda_sm20_sqrt_rn_f32_slowpath)
$__internal_0_$__cuda_sm20_sqrt_rn_f32_slowpath:
[----:B------:R-:W-:-:S13]  /*2bd0*/  LOP3.LUT P0, RZ, R0, 0x7fffffff, RZ, 0xc0, !PT ;  /* 0x7fffffff00ff7812 */ /* 0x000fda000780c0ff */
[----:B------:R-:W-:Y:S01]  /*2be0*/  @!P0 IMAD.MOV.U32 R3, RZ, RZ, R0 ;  /* 0x000000ffff038224 */ /* 0x000fe200078e0000 */
[----:B------:R-:W-:Y:S06]  /*2bf0*/  @!P0 BRA `(.L_x_51) ;  /* 0x0000000000408947 */ /* 0x000fec0003800000 */
[----:B------:R-:W-:-:S13]  /*2c00*/  FSETP.GEU.FTZ.AND P0, PT, R0, RZ, PT ;  /* 0x000000ff0000720b */ /* 0x000fda0003f1e000 */
[----:B------:R-:W-:Y:S01]  /*2c10*/  @!P0 IMAD.MOV.U32 R3, RZ, RZ, 0x7fffffff ;  /* 0x7fffffffff038424 */ /* 0x000fe200078e00ff */
[----:B------:R-:W-:Y:S06]  /*2c20*/  @!P0 BRA `(.L_x_51) ;  /* 0x0000000000348947 */ /* 0x000fec0003800000 */
[----:B------:R-:W-:-:S13]  /*2c30*/  FSETP.GTU.FTZ.AND P0, PT, |R0|, +INF , PT ;  /* 0x7f8000000000780b */ /* 0x000fda0003f1c200 */
[----:B------:R-:W-:Y:S01]  /*2c40*/  @P0 FADD.FTZ R3, R0, 1 ;  /* 0x3f80000000030421 */ /* 0x000fe20000010000 */
[----:B------:R-:W-:Y:S06]  /*2c50*/  @P0 BRA `(.L_x_51) ;  /* 0x0000000000280947 */ /* 0x000fec0003800000 */
[----:B------:R-:W-:-:S13]  /*2c60*/  FSETP.NEU.FTZ.AND P0, PT, |R0|, +INF , PT ;  /* 0x7f8000000000780b */ /* 0x000fda0003f1d200 */
[----:B------:R-:W-:-:S04]  /*2c70*/  @P0 FFMA R4, R0, 1.84467440737095516160e+19, RZ ;  /* 0x5f80000000040823 */ /* 0x000fc800000000ff */
[----:B------:R-:W0:Y:S02]  /*2c80*/  @P0 MUFU.RSQ R3, R4 ;  /* 0x0000000400030308 */ /* 0x000e240000001400 */
[----:B0-----:R-:W-:Y:S01]  /*2c90*/  @P0 FMUL.FTZ R5, R4, R3 ;  /* 0x0000000304050220 */ /* 0x001fe20000410000 */
[----:B------:R-:W-:Y:S01]  /*2ca0*/  @P0 FMUL.FTZ R7, R3, 0.5 ;  /* 0x3f00000003070820 */ /* 0x000fe20000410000 */
[----:B------:R-:W-:Y:S02]  /*2cb0*/  @!P0 IMAD.MOV.U32 R3, RZ, RZ, R0 ;  /* 0x000000ffff038224 */ /* 0x000fe400078e0000 */
[----:B------:R-:W-:-:S04]  /*2cc0*/  @P0 FADD.FTZ R6, -R5, -RZ ;  /* 0x800000ff05060221 */ /* 0x000fc80000010100 */
[----:B------:R-:W-:-:S04]  /*2cd0*/  @P0 FFMA R6, R5, R6, R4 ;  /* 0x0000000605060223 */ /* 0x000fc80000000004 */
[----:B------:R-:W-:-:S04]  /*2ce0*/  @P0 FFMA R6, R6, R7, R5 ;  /* 0x0000000706060223 */ /* 0x000fc80000000005 */
[----:B------:R-:W-:-:S07]  /*2cf0*/  @P0 FMUL.FTZ R3, R6, 2.3283064365386962891e-10 ;  /* 0x2f80000006030820 */ /* 0x000fce0000410000 */
.L_x_51:
[----:B------:R-:W-:Y:S02]  /*2d00*/  IMAD.MOV.U32 R4, RZ, RZ, R8 ;  /* 0x000000ffff047224 */ /* 0x000fe400078e0008 */
[----:B------:R-:W-:-:S04]  /*2d10*/  IMAD.MOV.U32 R5, RZ, RZ, 0x0 ;  /* 0x00000000ff057424 */ /* 0x000fc800078e00ff */
[----:B------:R-:W-:Y:S05]  /*2d20*/  RET.REL.NODEC R4 `(_Z21update_step_centroidsPfS_PiiS_) ;  /* 0xffffffd004b47950 */ /* 0x000fea0003c3ffff */
        .weak           $__internal_1_$__cuda_sm3x_div_rn_noftz_f32_slowpath
        .type           $__internal_1_$__cuda_sm3x_div_rn_noftz_f32_slowpath,@function
        .size           $__internal_1_$__cuda_sm3x_div_rn_noftz_f32_slowpath,(.L_x_93 - $__internal_1_$__cuda_sm3x_div_rn_noftz_f32_slowpath)
$__internal_1_$__cuda_sm3x_div_rn_noftz_f32_slowpath:
[----:B------:R-:W-:Y:S01]  /*2d30*/  SHF.R.U32.HI R7, RZ, 0x17, R0 ;  /* 0x00000017ff077819 */ /* 0x000fe20000011600 */
[----:B------:R-:W-:Y:S01]  /*2d40*/  BSSY.RECONVERGENT B0, `(.L_x_52) ;  /* 0x0000063000007945 */ /* 0x000fe20003800200 */
[----:B------:R-:W-:Y:S02]  /*2d50*/  SHF.R.U32.HI R9, RZ, 0x17, R3 ;  /* 0x00000017ff097819 */ /* 0x000fe40000011603 */
[----:B------:R-:W-:Y:S02]  /*2d60*/  LOP3.LUT R7, R7, 0xff, RZ, 0xc0, !PT ;  /* 0x000000ff07077812 */ /* 0x000fe400078ec0ff */
[----:B------:R-:W-:-:S03]  /*2d70*/  LOP3.LUT R9, R9, 0xff, RZ, 0xc0, !PT ;  /* 0x000000ff09097812 */ /* 0x000fc600078ec0ff */
[----:B------:R-:W-:Y:S02]  /*2d80*/  VIADD R14, R7, 0xffffffff ;  /* 0xffffffff070e7836 */ /* 0x000fe40000000000 */
[----:B------:R-:W-:-:S03]  /*2d90*/  VIADD R8, R9, 0xffffffff ;  /* 0xffffffff09087836 */ /* 0x000fc60000000000 */
[----:B------:R-:W-:-:S04]  /*2da0*/  ISETP.GT.U32.AND P0, PT, R14, 0xfd, PT ;  /* 0x000000fd0e00780c */ /* 0x000fc80003f04070 */
[----:B------:R-:W-:-:S13]  /*2db0*/  ISETP.GT.U32.OR P0, PT, R8, 0xfd, P0 ;  /* 0x000000fd0800780c */ /* 0x000fda0000704470 */
[----:B------:R-:W-:Y:S01]  /*2dc0*/  @!P0 IMAD.MOV.U32 R8, RZ, RZ, RZ ;  /* 0x000000ffff088224 */ /* 0x000fe200078e00ff */
[----:B------:R-:W-:Y:S06]  /*2dd0*/  @!P0 BRA `(.L_x_53) ;  /* 0x0000000000608947 */ /* 0x000fec0003800000 */
[----:B------:R-:W-:Y:S02]  /*2de0*/  FSETP.GTU.FTZ.AND P0, PT, |R3|, +INF , PT ;  /* 0x7f8000000300780b */ /* 0x000fe40003f1c200 */
[----:B------:R-:W-:-:S04]  /*2df0*/  FSETP.GTU.FTZ.AND P2, PT, |R0|, +INF , PT ;  /* 0x7f8000000000780b */ /* 0x000fc80003f5c200 */
[----:B------:R-:W-:-:S13]  /*2e00*/  PLOP3.LUT P0, PT, P0, P2, PT, 0xf8, 0x8f ;  /* 0x00000000008f781c */ /* 0x000fda0000705f70 */
[----:B------:R-:W-:Y:S05]  /*2e10*/  @P0 BRA `(.L_x_54) ;  /* 0x0000000400500947 */ /* 0x000fea0003800000 */
[----:B------:R-:W-:-:S13]  /*2e20*/  LOP3.LUT P0, RZ, R0, 0x7fffffff, R3, 0xc8, !PT ;  /* 0x7fffffff00ff7812 */ /* 0x000fda000780c803 */
[----:B------:R-:W-:Y:S05]  /*2e30*/  @!P0 BRA `(.L_x_55) ;  /* 0x0000000400408947 */ /* 0x000fea0003800000 */
[C---:B------:R-:W-:Y:S02]  /*2e40*/  FSETP.NEU.FTZ.AND P2, PT, |R3|.reuse, +INF , PT ;  /* 0x7f8000000300780b */ /* 0x040fe40003f5d200 */
[----:B------:R-:W-:Y:S02]  /*2e50*/  FSETP.NEU.FTZ.AND P3, PT, |R0|, +INF , PT ;  /* 0x7f8000000000780b */ /* 0x000fe40003f7d200 */
[----:B------:R-:W-:-:S11]  /*2e60*/  FSETP.NEU.FTZ.AND P0, PT, |R3|, +INF , PT ;  /* 0x7f8000000300780b */ /* 0x000fd60003f1d200 */
[----:B------:R-:W-:Y:S05]  /*2e70*/  @!P3 BRA !P2, `(.L_x_55) ;  /* 0x000000040030b947 */ /* 0x000fea0005000000 */
[----:B------:R-:W-:-:S04]  /*2e80*/  LOP3.LUT P2, RZ, R3, 0x7fffffff, RZ, 0xc0, !PT ;  /* 0x7fffffff03ff7812 */ /* 0x000fc8000784c0ff */
[----:B------:R-:W-:-:S13]  /*2e90*/  PLOP3.LUT P2, PT, P3, P2, PT, 0x2f, 0xf2 ;  /* 0x0000000000f2781c */ /* 0x000fda0001f44577 */
[----:B------:R-:W-:Y:S05]  /*2ea0*/  @P2 BRA `(.L_x_56) ;  /* 0x00000004001c2947 */ /* 0x000fea0003800000 */
[----:B------:R-:W-:-:S04]  /*2eb0*/  LOP3.LUT P2, RZ, R0, 0x7fffffff, RZ, 0xc0, !PT ;  /* 0x7fffffff00ff7812 */ /* 0x000fc8000784c0ff */
[----:B------:R-:W-:-:S13]  /*2ec0*/  PLOP3.LUT P0, PT, P0, P2, PT, 0x2f, 0xf2 ;  /* 0x0000000000f2781c */ /* 0x000fda0000704577 */
[----:B------:R-:W-:Y:S05]  /*2ed0*/  @P0 BRA `(.L_x_57) ;  /* 0x0000000400040947 */ /* 0x000fea0003800000 */
[----:B------:R-:W-:Y:S01]  /*2ee0*/  VIADD R8, R9, 0xffffffff ;  /* 0xffffffff09087836 */ /* 0x000fe20000000000 */
[----:B------:R-:W-:-:S04]  /*2ef0*/  ISETP.GE.AND P2, PT, R14, RZ, PT ;  /* 0x000000ff0e00720c */ /* 0x000fc80003f46270 */
[----:B------:R-:W-:-:S09]  /*2f00*/  ISETP.GE.AND P0, PT, R8, RZ, PT ;  /* 0x000000ff0800720c */ /* 0x000fd20003f06270 */
[----:B------:R-:W-:-:S04]  /*2f10*/  @!P2 FFMA R0, R0, 1.84467440737095516160e+19, RZ ;  /* 0x5f8000000000a823 */ /* 0x000fc800000000ff */
[----:B------:R-:W-:Y:S02]  /*2f20*/  @P0 IMAD.MOV.U32 R8, RZ, RZ, RZ ;  /* 0x000000ffff080224 */ /* 0x000fe400078e00ff */
[----:B------:R-:W-:Y:S01]  /*2f30*/  @!P0 FFMA R3, R3, 1.84467440737095516160e+19, RZ ;  /* 0x5f80000003038823 */ /* 0x000fe200000000ff */
[----:B------:R-:W-:-:S04]  /*2f40*/  @!P0 IMAD.MOV.U32 R8, RZ, RZ, -0x40 ;  /* 0xffffffc0ff088424 */ /* 0x000fc800078e00ff */
[----:B------:R-:W-:-:S07]  /*2f50*/  @!P2 VIADD R8, R8, 0x40 ;  /* 0x000000400808a836 */ /* 0x000fce0000000000 */
.L_x_53:
[----:B------:R-:W-:Y:S01]  /*2f60*/  LEA R23, R7, 0xc0800000, 0x17 ;  /* 0xc080000007177811 */ /* 0x000fe200078eb8ff */
[----:B------:R-:W-:Y:S01]  /*2f70*/  VIADD R20, R9, 0xffffff81 ;  /* 0xffffff8109147836 */ /* 0x000fe20000000000 */
[----:B------:R-:W-:Y:S03]  /*2f80*/  BSSY.RECONVERGENT B1, `(.L_x_58) ;  /* 0x0000035000017945 */ /* 0x000fe60003800200 */
[----:B------:R-:W-:Y:S01]  /*2f90*/  IMAD.IADD R23, R0, 0x1, -R23 ;  /* 0x0000000100177824 */ /* 0x000fe200078e0a17 */
[C---:B------:R-:W-:Y:S01]  /*2fa0*/  IADD3 R7, PT, PT, R20.reuse, 0x7f, -R7 ;  /* 0x0000007f14077810 */ /* 0x040fe20007ffe807 */
[----:B------:R-:W-:Y:S02]  /*2fb0*/  IMAD R0, R20, -0x800000, R3 ;  /* 0xff80000014007824 */ /* 0x000fe400078e0203 */
[----:B------:R-:W0:Y:S01]  /*2fc0*/  MUFU.RCP R14, R23 ;  /* 0x00000017000e7308 */ /* 0x000e220000001000 */
[----:B------:R-:W-:Y:S01]  /*2fd0*/  FADD.FTZ R21, -R23, -RZ ;  /* 0x800000ff17157221 */ /* 0x000fe20000010100 */
[----:B------:R-:W-:-:S03]  /*2fe0*/  IMAD.IADD R7, R7, 0x1, R8 ;  /* 0x0000000107077824 */ /* 0x000fc600078e0208 */
[----:B0-----:R-:W-:-:S04]  /*2ff0*/  FFMA R9, R14, R21, 1 ;  /* 0x3f8000000e097423 */ /* 0x001fc80000000015 */
[----:B------:R-:W-:-:S04]  /*3000*/  FFMA R9, R14, R9, R14 ;  /* 0x000000090e097223 */ /* 0x000fc8000000000e */
[----:B------:R-:W-:-:S04]  /*3010*/  FFMA R14, R0, R9, RZ ;  /* 0x00000009000e7223 */ /* 0x000fc800000000ff */
[----:B------:R-:W-:-:S04]  /*3020*/  FFMA R3, R21, R14, R0 ;  /* 0x0000000e15037223 */ /* 0x000fc80000000000 */
[----:B------:R-:W-:-:S04]  /*3030*/  FFMA R14, R9, R3, R14 ;  /* 0x00000003090e7223 */ /* 0x000fc8000000000e */
[----:B------:R-:W-:-:S04]  /*3040*/  FFMA R21, R21, R14, R0 ;  /* 0x0000000e15157223 */ /* 0x000fc80000000000 */
[----:B------:R-:W-:-:S05]  /*3050*/  FFMA R0, R9, R21, R14 ;  /* 0x0000001509007223 */ /* 0x000fca000000000e */
[----:B------:R-:W-:-:S04]  /*3060*/  SHF.R.U32.HI R3, RZ, 0x17, R0 ;  /* 0x00000017ff037819 */ /* 0x000fc80000011600 */
[----:B------:R-:W-:-:S05]  /*3070*/  LOP3.LUT R8, R3, 0xff, RZ, 0xc0, !PT ;  /* 0x000000ff03087812 */ /* 0x000fca00078ec0ff */
[----:B------:R-:W-:-:S04]  /*3080*/  IMAD.IADD R3, R8, 0x1, R7 ;  /* 0x0000000108037824 */ /* 0x000fc800078e0207 */
[----:B------:R-:W-:-:S05]  /*3090*/  VIADD R8, R3, 0xffffffff ;  /* 0xffffffff03087836 */ /* 0x000fca0000000000 */
[----:B------:R-:W-:-:S13]  /*30a0*/  ISETP.GE.U32.AND P0, PT, R8, 0xfe, PT ;  /* 0x000000fe0800780c */ /* 0x000fda0003f06070 */
[----:B------:R-:W-:Y:S05]  /*30b0*/  @!P0 BRA `(.L_x_59) ;  /* 0x0000000000808947 */ /* 0x000fea0003800000 */
[----:B------:R-:W-:-:S13]  /*30c0*/  ISETP.GT.AND P0, PT, R3, 0xfe, PT ;  /* 0x000000fe0300780c */ /* 0x000fda0003f04270 */
[----:B------:R-:W-:Y:S05]  /*30d0*/  @P0 BRA `(.L_x_60) ;  /* 0x00000000006c0947 */ /* 0x000fea0003800000 */
[----:B------:R-:W-:-:S13]  /*30e0*/  ISETP.GE.AND P0, PT, R3, 0x1, PT ;  /* 0x000000010300780c */ /* 0x000fda0003f06270 */
[----:B------:R-:W-:Y:S05]  /*30f0*/  @P0 BRA `(.L_x_61) ;  /* 0x0000000000740947 */ /* 0x000fea0003800000 */
[----:B------:R-:W-:Y:S02]  /*3100*/  ISETP.GE.AND P0, PT, R3, -0x18, PT ;  /* 0xffffffe80300780c */ /* 0x000fe40003f06270 */
[----:B------:R-:W-:-:S11]  /*3110*/  LOP3.LUT R0, R0, 0x80000000, RZ, 0xc0, !PT ;  /* 0x8000000000007812 */ /* 0x000fd600078ec0ff */
[----:B------:R-:W-:Y:S05]  /*3120*/  @!P0 BRA `(.L_x_61) ;  /* 0x0000000000688947 */ /* 0x000fea0003800000 */
[CCC-:B------:R-:W-:Y:S01]  /*3130*/  FFMA.RZ R7, R9.reuse, R21.reuse, R14.reuse ;  /* 0x0000001509077223 */ /* 0x1c0fe2000000c00e */
[CCC-:B------:R-:W-:Y:S01]  /*3140*/  FFMA.RP R8, R9.reuse, R21.reuse, R14.reuse ;  /* 0x0000001509087223 */ /* 0x1c0fe2000000800e */
[----:B------:R-:W-:Y:S01]  /*3150*/  FFMA.RM R21, R9, R21, R14 ;  /* 0x0000001509157223 */ /* 0x000fe2000000400e */
[C---:B------:R-:W-:Y:S01]  /*3160*/  VIADD R9, R3.reuse, 0x20 ;  /* 0x0000002003097836 */ /* 0x040fe20000000000 */
[----:B------:R-:W-:Y:S02]  /*3170*/  ISETP.NE.AND P3, PT, R3, RZ, PT ;  /* 0x000000ff0300720c */ /* 0x000fe40003f65270 */
[----:B------:R-:W-:Y:S02]  /*3180*/  LOP3.LUT R7, R7, 0x7fffff, RZ, 0xc0, !PT ;  /* 0x007fffff07077812 */ /* 0x000fe400078ec0ff */
[----:B------:R-:W-:Y:S01]  /*3190*/  ISETP.NE.AND P2, PT, R3, RZ, PT ;  /* 0x000000ff0300720c */ /* 0x000fe20003f45270 */
[----:B------:R-:W-:Y:S01]  /*31a0*/  IMAD.MOV R3, RZ, RZ, -R3 ;  /* 0x000000ffff037224 */ /* 0x000fe200078e0a03 */
[----:B------:R-:W-:-:S02]  /*31b0*/  LOP3.LUT R14, R7, 0x800000, RZ, 0xfc, !PT ;  /* 0x00800000070e7812 */ /* 0x000fc400078efcff */
[----:B------:R-:W-:Y:S02]  /*31c0*/  FSETP.NEU.FTZ.AND P0, PT, R8, R21, PT ;  /* 0x000000150800720b */ /* 0x000fe40003f1d000 */
[----:B------:R-:W-:Y:S02]  /*31d0*/  SHF.L.U32 R9, R14, R9, RZ ;  /* 0x000000090e097219 */ /* 0x000fe400000006ff */
[----:B------:R-:W-:Y:S02]  /*31e0*/  SEL R3, R3, RZ, P3 ;  /* 0x000000ff03037207 */ /* 0x000fe40001800000 */
[----:B------:R-:W-:Y:S02]  /*31f0*/  ISETP.NE.AND P2, PT, R9, RZ, P2 ;  /* 0x000000ff0900720c */ /* 0x000fe40001745270 */
[----:B------:R-:W-:Y:S02]  /*3200*/  SHF.R.U32.HI R14, RZ, R3, R14 ;  /* 0x00000003ff0e7219 */ /* 0x000fe4000001160e */
[----:B------:R-:W-:-:S02]  /*3210*/  PLOP3.LUT P0, PT, P0, P2, PT, 0xf8, 0x8f ;  /* 0x00000000008f781c */ /* 0x000fc40000705f70 */
[----:B------:R-:W-:Y:S02]  /*3220*/  SHF.R.U32.HI R3, RZ, 0x1, R14 ;  /* 0x00000001ff037819 */ /* 0x000fe4000001160e */
[----:B------:R-:W-:-:S04]  /*3230*/  SEL R8, RZ, 0x1, !P0 ;  /* 0x00000001ff087807 */ /* 0x000fc80004000000 */
[----:B------:R-:W-:-:S04]  /*3240*/  LOP3.LUT R7, R8, 0x1, R3, 0xf8, !PT ;  /* 0x0000000108077812 */ /* 0x000fc800078ef803 */
[----:B------:R-:W-:-:S05]  /*3250*/  LOP3.LUT R14, R7, R14, RZ, 0xc0, !PT ;  /* 0x0000000e070e7212 */ /* 0x000fca00078ec0ff */
[----:B------:R-:W-:-:S05]  /*3260*/  IMAD.IADD R3, R3, 0x1, R14 ;  /* 0x0000000103037824 */ /* 0x000fca00078e020e */
[----:B------:R-:W-:Y:S01]  /*3270*/  LOP3.LUT R0, R3, R0, RZ, 0xfc, !PT ;  /* 0x0000000003007212 */ /* 0x000fe200078efcff */
[----:B------:R-:W-:Y:S06]  /*3280*/  BRA `(.L_x_61) ;  /* 0x0000000000107947 */ /* 0x000fec0003800000 */
.L_x_60:
[----:B------:R-:W-:-:S04]  /*3290*/  LOP3.LUT R0, R0, 0x80000000, RZ, 0xc0, !PT ;  /* 0x8000000000007812 */ /* 0x000fc800078ec0ff */
[----:B------:R-:W-:Y:S01]  /*32a0*/  LOP3.LUT R0, R0, 0x7f800000, RZ, 0xfc, !PT ;  /* 0x7f80000000007812 */ /* 0x000fe200078efcff */
[----:B------:R-:W-:Y:S06]  /*32b0*/  BRA `(.L_x_61) ;  /* 0x0000000000047947 */ /* 0x000fec0003800000 */
.L_x_59:
[----:B------:R-:W-:-:S07]  /*32c0*/  IMAD R0, R7, 0x800000, R0 ;  /* 0x0080000007007824 */ /* 0x000fce00078e0200 */
.L_x_61:
[----:B------:R-:W-:Y:S05]  /*32d0*/  BSYNC.RECONVERGENT B1 ;  /* 0x0000000000017941 */ /* 0x000fea0003800200 */
.L_x_58:
[----:B------:R-:W-:Y:S05]  /*32e0*/  BRA `(.L_x_62) ;  /* 0x0000000000207947 */ /* 0x000fea0003800000 */
.L_x_57:
[----:B------:R-:W-:-:S04]  /*32f0*/  LOP3.LUT R0, R0, 0x80000000, R3, 0x48, !PT ;  /* 0x8000000000007812 */ /* 0x000fc800078e4803 */
[----:B------:R-:W-:Y:S01]  /*3300*/  LOP3.LUT R0, R0, 0x7f800000, RZ, 0xfc, !PT ;  /* 0x7f80000000007812 */ /* 0x000fe200078efcff */
[----:B------:R-:W-:Y:S06]  /*3310*/  BRA `(.L_x_62) ;  /* 0x0000000000147947 */ /* 0x000fec0003800000 */
.L_x_56:
[----:B------:R-:W-:Y:S01]  /*3320*/  LOP3.LUT R0, R0, 0x80000000, R3, 0x48, !PT ;  /* 0x8000000000007812 */ /* 0x000fe200078e4803 */
[----:B------:R-:W-:Y:S06]  /*3330*/  BRA `(.L_x_62) ;  /* 0x00000000000c7947 */ /* 0x000fec0003800000 */
.L_x_55:
[----:B------:R-:W0:Y:S01]  /*3340*/  MUFU.RSQ R0, -QNAN ;  /* 0xffc0000000007908 */ /* 0x000e220000001400 */
[----:B------:R-:W-:Y:S05]  /*3350*/  BRA `(.L_x_62) ;  /* 0x0000000000047947 */ /* 0x000fea0003800000 */
.L_x_54:
[----:B------:R-:W-:-:S07]  /*3360*/  FADD.FTZ R0, R3, R0 ;  /* 0x0000000003007221 */ /* 0x000fce0000010000 */
.L_x_62:
[----:B------:R-:W-:Y:S05]  /*3370*/  BSYNC.RECONVERGENT B0 ;  /* 0x0000000000007941 */ /* 0x000fea0003800200 */
.L_x_52:
[----:B------:R-:W-:Y:S02]  /*3380*/  IMAD.MOV.U32 R8, RZ, RZ, R4 ;  /* 0x000000ffff087224 */ /* 0x000fe400078e0004 */
[----:B------:R-:W-:Y:S02]  /*3390*/  IMAD.MOV.U32 R9, RZ, RZ, 0x0 ;  /* 0x00000000ff097424 */ /* 0x000fe400078e00ff */
[----:B0-----:R-:W-:Y:S02]  /*33a0*/  IMAD.MOV.U32 R7, RZ, RZ, R0 ;  /* 0x000000ffff077224 */ /* 0x001fe400078e0000 */
[----:B------:R-:W-:Y:S05]  /*33b0*/  RET.REL.NODEC R8 `(_Z21update_step_centroidsPfS_PiiS_) ;  /* 0xffffffcc08107950 */ /* 0x000fea0003c3ffff */
.L_x_63:
[----:B------:R-:W-:-:S00]  /*33c0*/  BRA `(.L_x_63) ;  /* 0xfffffffc00fc7947 */ /* 0x000fc0000383ffff */
[----:B------:R-:W-:-:S00]  /*33d0*/  NOP ;  /* 0x0000000000007918 */ /* 0x000fc00000000000 */
        /* <DEDUP_REMOVED lines=10> */
.L_x_93:


//--------------------- .text._Z18update_step_pointsPfPiS_S0_ii --------------------------
	.section	.text._Z18update_step_pointsPfPiS_S0_ii,"ax",@progbits
	.align	128
        .global         _Z18update_step_pointsPfPiS_S0_ii
        .type           _Z18update_step_pointsPfPiS_S0_ii,@function
        .size           _Z18update_step_pointsPfPiS_S0_ii,(.L_x_96 - _Z18update_step_pointsPfPiS_S0_ii)
        .other          _Z18update_step_pointsPfPiS_S0_ii,@"STO_CUDA_ENTRY STV_DEFAULT"
_Z18update_step_pointsPfPiS_S0_ii:
.text._Z18update_step_pointsPfPiS_S0_ii:
[----:B------:R-:W-:Y:S01]  /*0000*/  LDC R1, c[0x0][0x37c] ;  /* 0x0000df00ff017b82 */ /* 0x000fe20000000800 */
[----:B------:R-:W0:Y:S07]  /*0010*/  S2R R4, SR_TID.X ;  /* 0x0000000000047919 */ /* 0x000e2e0000002100 */
[----:B------:R-:W0:Y:S01]  /*0020*/  LDC R5, c[0x0][0x370] ;  /* 0x0000dc00ff057b82 */ /* 0x000e220000000800 */
[----:B------:R-:W1:Y:S01]  /*0030*/  LDCU UR6, c[0x0][0x360] ;  /* 0x00006c00ff0677ac */ /* 0x000e620008000800 */
[----:B------:R-:W2:Y:S01]  /*0040*/  S2R R7, SR_TID.Y ;  /* 0x0000000000077919 */ /* 0x000ea20000002200 */
[----:B------:R-:W3:Y:S05]  /*0050*/  LDCU UR9, c[0x0][0x3a0] ;  /* 0x00007400ff0977ac */ /* 0x000eea0008000800 */
[----:B------:R-:W0:Y:S01]  /*0060*/  S2UR UR4, SR_CTAID.Y ;  /* 0x00000000000479c3 */ /* 0x000e220000002600 */
[----:B------:R-:W4:Y:S07]  /*0070*/  LDCU.64 UR16, c[0x0][0x358] ;  /* 0x00006b00ff1077ac */ /* 0x000f2e0008000a00 */
[----:B------:R-:W2:Y:S08]  /*0080*/  S2UR UR5, SR_CTAID.X ;  /* 0x00000000000579c3 */ /* 0x000eb00000002500 */
[----:B------:R-:W2:Y:S08]  /*0090*/  LDC R0, c[0x0][0x364] ;  /* 0x0000d900ff007b82 */ /* 0x000eb00000000800 */
[----:B------:R-:W5:Y:S01]  /*00a0*/  LDC.64 R2, c[0x0][0x388] ;  /* 0x0000e200ff027b82 */ /* 0x000f620000000a00 */
[----:B0-----:R-:W-:-:S02]  /*00b0*/  IMAD R5, R5, UR4, R4 ;  /* 0x0000000405057c24 */ /* 0x001fc4000f8e0204 */
[----:B--2---:R-:W-:-:S04]  /*00c0*/  IMAD R0, R0, UR5, R7 ;  /* 0x0000000500007c24 */ /* 0x004fc8000f8e0207 */
[----:B-1----:R-:W-:Y:S02]  /*00d0*/  IMAD R0, R0, UR6, R5 ;  /* 0x0000000600007c24 */ /* 0x002fe4000f8e0205 */
[----:B------:R-:W0:Y:S02]  /*00e0*/  LDC.64 R4, c[0x0][0x398] ;  /* 0x0000e600ff047b82 */ /* 0x000e240000000a00 */
[----:B---3--:R-:W-:-:S04]  /*00f0*/  IMAD R0, R0, UR9, RZ ;  /* 0x0000000900007c24 */ /* 0x008fc8000f8e02ff */
[----:B-----5:R-:W-:-:S06]  /*0100*/  IMAD.WIDE R2, R0, 0x4, R2 ;  /* 0x0000000400027825 */ /* 0x020fcc00078e0202 */
[----:B----4-:R-:W0:Y:S01]  /*0110*/  LDG.E R3, desc[UR16][R2.64] ;  /* 0x0000001002037981 */ /* 0x010e22000c1e1900 */
[----:B------:R-:W-:Y:S01]  /*0120*/  HFMA2 R7, -RZ, RZ, 0, 5.9604644775390625e-08 ;  /* 0x00000001ff077431 */ /* 0x000fe200000001ff */
[----:B------:R-:W-:Y:S01]  /*0130*/  UISETP.GE.AND UP0, UPT, UR9, 0x1, UPT ;  /* 0x000000010900788c */ /* 0x000fe2000bf06270 */
[----:B0-----:R-:W-:-:S05]  /*0140*/  IMAD.WIDE R4, R3, 0x4, R4 ;  /* 0x0000000403047825 */ /* 0x001fca00078e0204 */
[----:B------:R0:W-:Y:S03]  /*0150*/  REDG.E.ADD.STRONG.GPU desc[UR16][R4.64+-0x4], R7 ;  /* 0xfffffc070400798e */ /* 0x0001e6000c12e110 */
[----:B------:R-:W-:Y:S05]  /*0160*/  BRA.U !UP0, `(.L_x_64) ;  /* 0x0000000908d47547 */ /* 0x000fea000b800000 */
[----:B------:R-:W-:Y:S01]  /*0170*/  UISETP.GE.U32.AND UP1, UPT, UR9, 0x10, UPT ;  /* 0x000000100900788c */ /* 0x000fe2000bf26070 */
[----:B------:R-:W-:Y:S01]  /*0180*/  IADD3 R2, PT, PT, R3, -0x1, RZ ;  /* 0xffffffff03027810 */ /* 0x000fe20007ffe0ff */
[----:B------:R-:W-:Y:S01]  /*0190*/  ULOP3.LUT UR14, UR9, 0xf, URZ, 0xc0, !UPT ;  /* 0x0000000f090e7892 */ /* 0x000fe2000f8ec0ff */
[----:B------:R-:W-:-:S03]  /*01a0*/  UMOV UR4, URZ ;  /* 0x000000ff00047c82 */ /* 0x000fc60008000000 */
[----:B------:R-:W-:Y:S01]  /*01b0*/  IMAD R2, R2, UR9, RZ ;  /* 0x0000000902027c24 */ /* 0x000fe2000f8e02ff */
[----:B------:R-:W-:Y:S02]  /*01c0*/  UISETP.NE.AND UP0, UPT, UR14, URZ, UPT ;  /* 0x000000ff0e00728c */ /* 0x000fe4000bf05270 */
[----:B------:R-:W-:Y:S09]  /*01d0*/  BRA.U !UP1, `(.L_x_65) ;  /* 0x0000000509547547 */ /* 0x000ff2000b800000 */
[----:B------:R-:W1:Y:S01]  /*01e0*/  LDCU.64 UR10, c[0x0][0x390] ;  /* 0x00007200ff0a77ac */ /* 0x000e620008000a00 */
[----:B------:R-:W-:Y:S02]  /*01f0*/  MOV R3, R0 ;  /* 0x0000000000037202 */ /* 0x000fe40000000f00 */
[----:B------:R-:W-:Y:S01]  /*0200*/  MOV R8, R2 ;  /* 0x0000000200087202 */ /* 0x000fe20000000f00 */
[----:B------:R-:W2:Y:S01]  /*0210*/  LDCU.64 UR12, c[0x0][0x380] ;  /* 0x00007000ff0c77ac */ /* 0x000ea20008000a00 */
[----:B------:R-:W-:Y:S02]  /*0220*/  ULOP3.LUT UR4, UR9, 0x7ffffff0, URZ, 0xc0, !UPT ;  /* 0x7ffffff009047892 */ /* 0x000fe4000f8ec0ff */
[----:B-1----:R-:W-:Y:S02]  /*0230*/  UIADD3 UR7, UP1, UPT, UR10, 0x20, URZ ;  /* 0x000000200a077890 */ /* 0x002fe4000ff3e0ff */
[----:B------:R-:W-:Y:S02]  /*0240*/  UIADD3 UR10, UPT, UPT, -UR4, URZ, URZ ;  /* 0x000000ff040a7290 */ /* 0x000fe4000fffe1ff */
[----:B--2---:R-:W-:-:S02]  /*0250*/  UIADD3 UR5, UP2, UPT, UR12, 0x20, URZ ;  /* 0x000000200c057890 */ /* 0x004fc4000ff5e0ff */
[----:B------:R-:W-:Y:S02]  /*0260*/  UIADD3.X UR8, UPT, UPT, URZ, UR11, URZ, UP1, !UPT ;  /* 0x0000000bff087290 */ /* 0x000fe40008ffe4ff */
[----:B------:R-:W-:-:S12]  /*0270*/  UIADD3.X UR6, UPT, UPT, URZ, UR13, URZ, UP2, !UPT ;  /* 0x0000000dff067290 */ /* 0x000fd800097fe4ff */
.L_x_66:
[----:B01----:R-:W-:Y:S02]  /*0280*/  MOV R4, UR7 ;  /* 0x0000000700047c02 */ /* 0x003fe40008000f00 */
[----:B------:R-:W-:Y:S02]  /*0290*/  MOV R5, UR8 ;  /* 0x0000000800057c02 */ /* 0x000fe40008000f00 */
[----:B------:R-:W-:Y:S02]  /*02a0*/  MOV R6, UR5 ;  /* 0x0000000500067c02 */ /* 0x000fe40008000f00 */
[----:B------:R-:W-:Y:S01]  /*02b0*/  MOV R7, UR6 ;  /* 0x0000000600077c02 */ /* 0x000fe20008000f00 */
[----:B------:R-:W-:-:S04]  /*02c0*/  IMAD.WIDE R4, R8, 0x4, R4 ;  /* 0x0000000408047825 */ /* 0x000fc800078e0204 */
[----:B------:R-:W-:Y:S01]  /*02d0*/  IMAD.WIDE R6, R3, 0x4, R6 ;  /* 0x0000000403067825 */ /* 0x000fe200078e0206 */
[----:B------:R-:W2:Y:S04]  /*02e0*/  LDG.E R10, desc[UR16][R4.64+-0x20] ;  /* 0xffffe010040a7981 */ /* 0x000ea8000c1e1900 */
[----:B------:R-:W2:Y:S04]  /*02f0*/  LDG.E R9, desc[UR16][R6.64+-0x20] ;  /* 0xffffe01006097981 */ /* 0x000ea8000c1e1900 */
[----:B------:R-:W3:Y:S04]  /*0300*/  LDG.E R11, desc[UR16][R4.64+-0x1c] ;  /* 0xffffe410040b7981 */ /* 0x000ee8000c1e1900 */
[----:B------:R-:W4:Y:S04]  /*0310*/  LDG.E R13, desc[UR16][R4.64+-0x18] ;  /* 0xffffe810040d7981 */ /* 0x000f28000c1e1900 */
[----:B------:R-:W5:Y:S01]  /*0320*/  LDG.E R15, desc[UR16][R4.64+-0x14] ;  /* 0xffffec10040f7981 */ /* 0x000f62000c1e1900 */
[----:B--2---:R-:W-:-:S05]  /*0330*/  FADD R9, R9, R10 ;  /* 0x0000000a09097221 */ /* 0x004fca0000000000 */
[----:B------:R-:W-:Y:S04]  /*0340*/  STG.E desc[UR16][R4.64+-0x20], R9 ;  /* 0xffffe00904007986 */ /* 0x000fe8000c101910 */
[----:B------:R-:W3:Y:S02]  /*0350*/  LDG.E R10, desc[UR16][R6.64+-0x1c] ;  /* 0xffffe410060a7981 */ /* 0x000ee4000c1e1900 */
[----:B---3--:R-:W-:-:S05]  /*0360*/  FADD R11, R10, R11 ;  /* 0x0000000b0a0b7221 */ /* 0x008fca0000000000 */
[----:B------:R0:W-:Y:S04]  /*0370*/  STG.E desc[UR16][R4.64+-0x1c], R11 ;  /* 0xffffe40b04007986 */ /* 0x0001e8000c101910 */
[----:B------:R-:W4:Y:S04]  /*0380*/  LDG.E R10, desc[UR16][R6.64+-0x18] ;  /* 0xffffe810060a7981 */ /* 0x000f28000c1e1900 */
[----:B0-----:R-:W2:Y:S01]  /*0390*/  LDG.E R11, desc[UR16][R4.64+-0xc] ;  /* 0xfffff410040b7981 */ /* 0x001ea2000c1e1900 */
[----:B----4-:R-:W-:-:S05]  /*03a0*/  FADD R13, R10, R13 ;  /* 0x0000000d0a0d7221 */ /* 0x010fca0000000000 */
[----:B------:R0:W-:Y:S04]  /*03b0*/  STG.E desc[UR16][R4.64+-0x18], R13 ;  /* 0xffffe80d04007986 */ /* 0x0001e8000c101910 */
[----:B------:R-:W5:Y:S04]  /*03c0*/  LDG.E R10, desc[UR16][R6.64+-0x14] ;  /* 0xffffec10060a7981 */ /* 0x000f68000c1e1900 */
[----:B0-----:R-:W3:Y:S01]  /*03d0*/  LDG.E R13, desc[UR16][R4.64+-0x8] ;  /* 0xfffff810040d7981 */ /* 0x001ee2000c1e1900 */
[----:B-----5:R-:W-:-:S03]  /*03e0*/  FADD R15, R10, R15 ;  /* 0x0000000f0a0f7221 */ /* 0x020fc60000000000 */
[----:B------:R-:W4:Y:S04]  /*03f0*/  LDG.E R10, desc[UR16][R4.64+-0x10] ;  /* 0xfffff010040a7981 */ /* 0x000f28000c1e1900 */
[----:B------:R0:W-:Y:S04]  /*0400*/  STG.E desc[UR16][R4.64+-0x14], R15 ;  /* 0xffffec0f04007986 */ /* 0x0001e8000c101910 */
[----:B------:R-:W4:Y:S04]  /*0410*/  LDG.E R9, desc[UR16][R6.64+-0x10] ;  /* 0xfffff01006097981 */ /* 0x000f28000c1e1900 */
[----:B0-----:R-:W5:Y:S01]  /*0420*/  LDG.E R15, desc[UR16][R4.64+-0x4] ;  /* 0xfffffc10040f7981 */ /* 0x001f62000c1e1900 */
[----:B----4-:R-:W-:-:S05]  /*0430*/  FADD R9, R9, R10 ;  /* 0x0000000a09097221 */ /* 0x010fca0000000000 */
[----:B------:R-:W-:Y:S04]  /*0440*/  STG.E desc[UR16][R4.64+-0x10], R9 ;  /* 0xfffff00904007986 */ /* 0x000fe8000c101910 */
[----:B------:R-:W2:Y:S02]  /*0450*/  LDG.E R10, desc[UR16][R6.64+-0xc] ;  /* 0xfffff410060a7981 */ /* 0x000ea4000c1e1900 */
[----:B--2---:R-:W-:-:S05]  /*0460*/  FADD R11, R10, R11 ;  /* 0x0000000b0a0b7221 */ /* 0x004fca0000000000 */
[----:B------:R0:W-:Y:S04]  /*0470*/  STG.E desc[UR16][R4.64+-0xc], R11 ;  /* 0xfffff40b04007986 */ /* 0x0001e8000c101910 */
[----:B------:R-:W3:Y:S04]  /*0480*/  LDG.E R10, desc[UR16][R6.64+-0x8] ;  /* 0xfffff810060a7981 */ /* 0x000ee8000c1e1900 */
[----:B0-----:R-:W2:Y:S01]  /*0490*/  LDG.E R11, desc[UR16][R4.64+0x4] ;  /* 0x00000410040b7981 */ /* 0x001ea2000c1e1900 */
[----:B---3--:R-:W-:-:S05]  /*04a0*/  FADD R13, R10, R13 ;  /* 0x0000000d0a0d7221 */ /* 0x008fca0000000000 */
        /* <DEDUP_REMOVED lines=25> */
[----:B------:R1:W-:Y:S04]  /*0640*/  STG.E desc[UR16][R4.64+0x10], R9 ;  /* 0x0000100904007986 */ /* 0x0003e8000c101910 */
[----:B------:R-:W2:Y:S02]  /*0650*/  LDG.E R10, desc[UR16][R6.64+0x14] ;  /* 0x00001410060a7981 */ /* 0x000ea4000c1e1900 */
[----:B--2---:R-:W-:-:S05]  /*0660*/  FADD R11, R10, R11 ;  /* 0x0000000b0a0b7221 */ /* 0x004fca0000000000 */
[----:B------:R1:W-:Y:S04]  /*0670*/  STG.E desc[UR16][R4.64+0x14], R11 ;  /* 0x0000140b04007986 */ /* 0x0003e8000c101910 */
[----:B------:R-:W3:Y:S02]  /*0680*/  LDG.E R10, desc[UR16][R6.64+0x18] ;  /* 0x00001810060a7981 */ /* 0x000ee4000c1e1900 */
[----:B---3--:R-:W-:-:S05]  /*0690*/  FADD R13, R10, R13 ;  /* 0x0000000d0a0d7221 */ /* 0x008fca0000000000 */
[----:B------:R1:W-:Y:S04]  /*06a0*/  STG.E desc[UR16][R4.64+0x18], R13 ;  /* 0x0000180d04007986 */ /* 0x0003e8000c101910 */
[----:B------:R-:W5:Y:S01]  /*06b0*/  LDG.E R10, desc[UR16][R6.64+0x1c] ;  /* 0x00001c10060a7981 */ /* 0x000f62000c1e1900 */
[----:B------:R-:W-:-:S04]  /*06c0*/  UIADD3 UR10, UPT, UPT, UR10, 0x10, URZ ;  /* 0x000000100a0a7890 */ /* 0x000fc8000fffe0ff */
[----:B------:R-:W-:Y:S01]  /*06d0*/  UISETP.NE.AND UP1, UPT, UR10, URZ, UPT ;  /* 0x000000ff0a00728c */ /* 0x000fe2000bf25270 */
[----:B------:R-:W-:Y:S02]  /*06e0*/  IADD3 R8, PT, PT, R8, 0x10, RZ ;  /* 0x0000001008087810 */ /* 0x000fe40007ffe0ff */
[----:B------:R-:W-:Y:S01]  /*06f0*/  IADD3 R3, PT, PT, R3, 0x10, RZ ;  /* 0x0000001003037810 */ /* 0x000fe20007ffe0ff */
[----:B-----5:R-:W-:-:S05]  /*0700*/  FADD R15, R10, R15 ;  /* 0x0000000f0a0f7221 */ /* 0x020fca0000000000 */
[----:B------:R1:W-:Y:S01]  /*0710*/  STG.E desc[UR16][R4.64+0x1c], R15 ;  /* 0x00001c0f04007986 */ /* 0x0003e2000c101910 */
[----:B------:R-:W-:Y:S05]  /*0720*/  BRA.U UP1, `(.L_x_66) ;  /* 0xfffffff901d47547 */ /* 0x000fea000b83ffff */
.L_x_65:
[----:B------:R-:W-:Y:S05]  /*0730*/  BRA.U !UP0, `(.L_x_64) ;  /* 0x0000000508607547 */ /* 0x000fea000b800000 */
[----:B------:R-:W-:Y:S02]  /*0740*/  UISETP.GE.U32.AND UP0, UPT, UR14, 0x8, UPT ;  /* 0x000000080e00788c */ /* 0x000fe4000bf06070 */
[----:B------:R-:W-:-:S04]  /*0750*/  ULOP3.LUT UR6, UR9, 0x7, URZ, 0xc0, !UPT ;  /* 0x0000000709067892 */ /* 0x000fc8000f8ec0ff */
[----:B------:R-:W-:-:S03]  /*0760*/  UISETP.NE.AND UP1, UPT, UR6, URZ, UPT ;  /* 0x000000ff0600728c */ /* 0x000fc6000bf25270 */
[----:B------:R-:W-:Y:S08]  /*0770*/  BRA.U !UP0, `(.L_x_67) ;  /* 0x00000001089c7547 */ /* 0x000ff0000b800000 */
[----:B01----:R-:W0:Y:S01]  /*0780*/  LDC.64 R4, c[0x0][0x380] ;  /* 0x0000e000ff047b82 */ /* 0x003e220000000a00 */
[----:B------:R-:W-:Y:S02]  /*0790*/  IADD3 R9, PT, PT, R0, UR4, RZ ;  /* 0x0000000400097c10 */ /* 0x000fe4000fffe0ff */
[----:B------:R-:W-:-:S05]  /*07a0*/  IADD3 R3, PT, PT, R2, UR4, RZ ;  /* 0x0000000402037c10 */ /* 0x000fca000fffe0ff */
[----:B------:R-:W1:Y:S01]  /*07b0*/  LDC.64 R6, c[0x0][0x390] ;  /* 0x0000e400ff067b82 */ /* 0x000e620000000a00 */
[----:B0-----:R-:W-:-:S04]  /*07c0*/  IMAD.WIDE R4, R9, 0x4, R4 ;  /* 0x0000000409047825 */ /* 0x001fc800078e0204 */
[----:B-1----:R-:W-:Y:S02]  /*07d0*/  IMAD.WIDE R6, R3, 0x4, R6 ;  /* 0x0000000403067825 */ /* 0x002fe400078e0206 */
        /* <DEDUP_REMOVED lines=30> */
[----:B------:R-:W-:Y:S01]  /*09c0*/  UIADD3 UR4, UPT, UPT, UR4, 0x8, URZ ;  /* 0x0000000804047890 */ /* 0x000fe2000fffe0ff */
[----:B-----5:R-:W-:-:S05]  /*09d0*/  FADD R13, R8, R13 ;  /* 0x0000000d080d7221 */ /* 0x020fca0000000000 */
[----:B------:R4:W-:Y:S06]  /*09e0*/  STG.E desc[UR16][R6.64+0x1c], R13 ;  /* 0x00001c0d06007986 */ /* 0x0009ec000c101910 */
.L_x_67:
[----:B------:R-:W-:Y:S05]  /*09f0*/  BRA.U !UP1, `(.L_x_64) ;  /* 0x0000000109b07547 */ /* 0x000fea000b800000 */
[----:B------:R-:W-:Y:S02]  /*0a00*/  UISETP.GE.U32.AND UP0, UPT, UR6, 0x4, UPT ;  /* 0x000000040600788c */ /* 0x000fe4000bf06070 */
[----:B------:R-:W-:-:S04]  /*0a10*/  ULOP3.LUT UR5, UR9, 0x3, URZ, 0xc0, !UPT ;  /* 0x0000000309057892 */ /* 0x000fc8000f8ec0ff */
[----:B------:R-:W-:-:S03]  /*0a20*/  UISETP.NE.AND UP1, UPT, UR5, URZ, UPT ;  /* 0x000000ff0500728c */ /* 0x000fc6000bf25270 */
[----:B------:R-:W-:Y:S08]  /*0a30*/  BRA.U !UP0, `(.L_x_68) ;  /* 0x00000001085c7547 */ /* 0x000ff0000b800000 */
[----:B0---4-:R-:W0:Y:S01]  /*0a40*/  LDC.64 R6, c[0x0][0x380] ;  /* 0x0000e000ff067b82 */ /* 0x011e220000000a00 */
[----:B-1----:R-:W-:Y:S02]  /*0a50*/  IADD3 R9, PT, PT, R0, UR4, RZ ;  /* 0x0000000400097c10 */ /* 0x002fe4000fffe0ff */
        /* <DEDUP_REMOVED lines=10> */
[----:B------:R2:W-:Y:S04]  /*0b00*/  STG.E desc[UR16][R4.64], R3 ;  /* 0x0000000304007986 */ /* 0x0005e8000c101910 */
[----:B------:R-:W3:Y:S02]  /*0b10*/  LDG.E R8, desc[UR16][R6.64+0x4] ;  /* 0x0000041006087981 */ /* 0x000ee4000c1e1900 */
[----:B---3--:R-:W-:-:S05]  /*0b20*/  FADD R9, R8, R9 ;  /* 0x0000000908097221 */ /* 0x008fca0000000000 */
[----:B------:R2:W-:Y:S04]  /*0b30*/  STG.E desc[UR16][R4.64+0x4], R9 ;  /* 0x0000040904007986 */ /* 0x0005e8000c101910 */
[----:B------:R-:W4:Y:S02]  /*0b40*/  LDG.E R8, desc[UR16][R6.64+0x8] ;  /* 0x0000081006087981 */ /* 0x000f24000c1e1900 */
[----:B----4-:R-:W-:-:S05]  /*0b50*/  FADD R11, R8, R11 ;  /* 0x0000000b080b7221 */ /* 0x010fca0000000000 */
[----:B------:R2:W-:Y:S04]  /*0b60*/  STG.E desc[UR16][R4.64+0x8], R11 ;  /* 0x0000080b04007986 */ /* 0x0005e8000c101910 */
[----:B------:R-:W5:Y:S01]  /*0b70*/  LDG.E R8, desc[UR16][R6.64+0xc] ;  /* 0x00000c1006087981 */ /* 0x000f62000c1e1900 */
[----:B------:R-:W-:Y:S01]  /*0b80*/  UIADD3 UR4, UPT, UPT, UR4, 0x4, URZ ;  /* 0x0000000404047890 */ /* 0x000fe2000fffe0ff */
[----:B-----5:R-:W-:-:S05]  /*0b90*/  FADD R13, R8, R13 ;  /* 0x0000000d080d7221 */ /* 0x020fca0000000000 */
[----:B------:R2:W-:Y:S06]  /*0ba0*/  STG.E desc[UR16][R4.64+0xc], R13 ;  /* 0x00000c0d04007986 */ /* 0x0005ec000c101910 */
.L_x_68:
[----:B------:R-:W-:Y:S05]  /*0bb0*/  BRA.U !UP1, `(.L_x_64) ;  /* 0x0000000109407547 */ /* 0x000fea000b800000 */
[----:B0---4-:R-:W0:Y:S01]  /*0bc0*/  LDC.64 R6, c[0x0][0x380] ;  /* 0x0000e000ff067b82 */ /* 0x011e220000000a00 */
[----:B-12---:R-:W-:Y:S01]  /*0bd0*/  IADD3 R11, PT, PT, R0, UR4, RZ ;  /* 0x00000004000b7c10 */ /* 0x006fe2000fffe0ff */
[----:B------:R-:W-:Y:S01]  /*0be0*/  UIADD3 UR5, UPT, UPT, -UR5, URZ, URZ ;  /* 0x000000ff05057290 */ /* 0x000fe2000fffe1ff */
[----:B------:R-:W-:-:S05]  /*0bf0*/  IADD3 R13, PT, PT, R2, UR4, RZ ;  /* 0x00000004020d7c10 */ /* 0x000fca000fffe0ff */
[----:B------:R-:W1:Y:S06]  /*0c00*/  LDC.64 R8, c[0x0][0x390] ;  /* 0x0000e400ff087b82 */ /* 0x000e6c0000000a00 */
.L_x_69:
[----:B0-----:R-:W-:-:S04]  /*0c10*/  IMAD.WIDE R2, R11, 0x4, R6 ;  /* 0x000000040b027825 */ /* 0x001fc800078e0206 */
[----:B-1-3--:R-:W-:Y:S02]  /*0c20*/  IMAD.WIDE R4, R13, 0x4, R8 ;  /* 0x000000040d047825 */ /* 0x00afe400078e0208 */
[----:B------:R-:W2:Y:S04]  /*0c30*/  LDG.E R2, desc[UR16][R2.64] ;  /* 0x0000001002027981 */ /* 0x000ea8000c1e1900 */
[----:B------:R-:W2:Y:S01]  /*0c40*/  LDG.E R15, desc[UR16][R4.64] ;  /* 0x00000010040f7981 */ /* 0x000ea2000c1e1900 */
[----:B------:R-:W-:Y:S01]  /*0c50*/  UIADD3 UR5, UPT, UPT, UR5, 0x1, URZ ;  /* 0x0000000105057890 */ /* 0x000fe2000fffe0ff */
[----:B------:R-:W-:Y:S02]  /*0c60*/  IADD3 R11, PT, PT, R11, 0x1, RZ ;  /* 0x000000010b0b7810 */ /* 0x000fe40007ffe0ff */
[----:B------:R-:W-:Y:S01]  /*0c70*/  IADD3 R13, PT, PT, R13, 0x1, RZ ;  /* 0x000000010d0d7810 */ /* 0x000fe20007ffe0ff */
[----:B------:R-:W-:Y:S01]  /*0c80*/  UISETP.NE.AND UP0, UPT, UR5, URZ, UPT ;  /* 0x000000ff0500728c */ /* 0x000fe2000bf05270 */
[----:B--2---:R-:W-:-:S05]  /*0c90*/  FADD R15, R2, R15 ;  /* 0x0000000f020f7221 */ /* 0x004fca0000000000 */
[----:B------:R3:W-:Y:S03]  /*0ca0*/  STG.E desc[UR16][R4.64], R15 ;  /* 0x0000000f04007986 */ /* 0x0007e6000c101910 */
[----:B------:R-:W-:Y:S05]  /*0cb0*/  BRA.U UP0, `(.L_x_69) ;  /* 0xfffffffd00d47547 */ /* 0x000fea000b83ffff */
.L_x_64:
[----:B------:R-:W-:Y:S06]  /*0cc0*/  BAR.SYNC.DEFER_BLOCKING 0x0 ;  /* 0x0000000000007b1d */ /* 0x000fec0000010000 */
[----:B------:R-:W-:Y:S05]  /*0cd0*/  EXIT ;  /* 0x000000000000794d */ /* 0x000fea0003800000 */
.L_x_70:
        /* <DEDUP_REMOVED lines=10> */
.L_x_96:


//--------------------- .text._Z15assignment_stepPfS_PiS0_iii --------------------------
	.section	.text._Z15assignment_stepPfS_PiS0_iii,"ax",@progbits
	.align	128
        .global         _Z15assignment_stepPfS_PiS0_iii
        .type           _Z15assignment_stepPfS_PiS0_iii,@function
        .size           _Z15assignment_stepPfS_PiS0_iii,(.L_x_94 - _Z15assignment_stepPfS_PiS0_iii)
        .other          _Z15assignment_stepPfS_PiS0_iii,@"STO_CUDA_ENTRY STV_DEFAULT"
_Z15assignment_stepPfS_PiS0_iii:
.text._Z15assignment_stepPfS_PiS0_iii:
        /* <DEDUP_REMOVED lines=8> */
[----:B------:R-:W2:Y:S01]  /*0080*/  S2UR UR6, SR_CTAID.X ;  /* 0x00000000000679c3 */ /* 0x000ea20000002500 */
[----:B---3--:R-:W-:-:S07]  /*0090*/  UISETP.GE.AND UP0, UPT, UR4, 0x1, UPT ;  /* 0x000000010400788c */ /* 0x008fce000bf06270 */
[----:B------:R-:W2:Y:S01]  /*00a0*/  LDC R6, c[0x0][0x364] ;  /* 0x0000d900ff067b82 */ /* 0x000ea20000000800 */
[----:B0-----:R-:W-:Y:S02]  /*00b0*/  IMAD R3, R3, UR5, R0 ;  /* 0x0000000503037c24 */ /* 0x001fe4000f8e0200 */
[----:B--2---:R-:W-:-:S04]  /*00c0*/  IMAD R6, R6, UR6, R5 ;  /* 0x0000000606067c24 */ /* 0x004fc8000f8e0205 */
[----:B-1----:R-:W-:Y:S01]  /*00d0*/  IMAD R6, R6, UR7, R3 ;  /* 0x0000000706067c24 */ /* 0x002fe2000f8e0203 */
[----:B----4-:R-:W-:Y:S06]  /*00e0*/  BRA.U !UP0, `(.L_x_71) ;  /* 0x0000000d088c7547 */ /* 0x010fec000b800000 */
[----:B------:R-:W0:Y:S02]  /*00f0*/  LDCU UR6, c[0x0][0x3a0] ;  /* 0x00007400ff0677ac */ /* 0x000e240008000800 */
[----:B0-----:R-:W-:-:S09]  /*0100*/  UISETP.GE.AND UP0, UPT, UR6, 0x1, UPT ;  /* 0x000000010600788c */ /* 0x001fd2000bf06270 */
[----:B------:R-:W-:Y:S05]  /*0110*/  BRA.U !UP0, `(.L_x_72) ;  /* 0x0000000908887547 */ /* 0x000fea000b800000 */
[----:B------:R-:W-:Y:S01]  /*0120*/  IMAD R7, R6, UR6, RZ ;  /* 0x0000000606077c24 */ /* 0x000fe2000f8e02ff */
[----:B------:R-:W-:Y:S01]  /*0130*/  ULOP3.LUT UR5, UR6, 0x7ffffff8, URZ, 0xc0, !UPT ;  /* 0x7ffffff806057892 */ /* 0x000fe2000f8ec0ff */
[----:B------:R-:W-:Y:S01]  /*0140*/  IMAD.MOV.U32 R8, RZ, RZ, 0x800000 ;  /* 0x00800000ff087424 */ /* 0x000fe200078e00ff */
[----:B------:R-:W-:Y:S01]  /*0150*/  ULOP3.LUT UR7, UR6, 0x7, URZ, 0xc0, !UPT ;  /* 0x0000000706077892 */ /* 0x000fe2000f8ec0ff */
[----:B------:R-:W-:Y:S01]  /*0160*/  IMAD.MOV.U32 R9, RZ, RZ, RZ ;  /* 0x000000ffff097224 */ /* 0x000fe200078e00ff */
[----:B------:R-:W-:Y:S01]  /*0170*/  SHF.R.S32.HI R10, RZ, 0x1f, R7 ;  /* 0x0000001fff0a7819 */ /* 0x000fe20000011407 */
[----:B------:R-:W-:Y:S02]  /*0180*/  ULOP3.LUT UR8, UR6, 0x3, URZ, 0xc0, !UPT ;  /* 0x0000000306087892 */ /* 0x000fe4000f8ec0ff */
[----:B------:R-:W-:-:S12]  /*0190*/  UIADD3 UR6, UPT, UPT, -UR5, URZ, URZ ;  /* 0x000000ff05067290 */ /* 0x000fd8000fffe1ff */
.L_x_81:
[----:B------:R-:W0:Y:S01]  /*01a0*/  LDCU UR14, c[0x0][0x3a0] ;  /* 0x00007400ff0e77ac */ /* 0x000e220008000800 */
[----:B------:R-:W-:Y:S01]  /*01b0*/  HFMA2 R12, -RZ, RZ, 0, 0 ;  /* 0x00000000ff0c7431 */ /* 0x000fe200000001ff */
[----:B------:R-:W-:Y:S01]  /*01c0*/  UMOV UR4, URZ ;  /* 0x000000ff00047c82 */ /* 0x000fe20008000000 */
[----:B0-----:R-:W-:Y:S02]  /*01d0*/  UISETP.GE.U32.AND UP0, UPT, UR14, 0x8, UPT ;  /* 0x000000080e00788c */ /* 0x001fe4000bf06070 */
[----:B------:R-:W-:-:S07]  /*01e0*/  IMAD R0, R9, UR14, RZ ;  /* 0x0000000e09007c24 */ /* 0x000fce000f8e02ff */
[----:B------:R-:W-:Y:S05]  /*01f0*/  BRA.U !UP0, `(.L_x_73) ;  /* 0x0000000108d07547 */ /* 0x000fea000b800000 */
[----:B------:R-:W0:Y:S01]  /*0200*/  LDC.64 R2, c[0x0][0x388] ;  /* 0x0000e200ff027b82 */ /* 0x000e220000000a00 */
[----:B------:R-:W1:Y:S01]  /*0210*/  LDCU.64 UR12, c[0x0][0x380] ;  /* 0x00007000ff0c77ac */ /* 0x000e620008000a00 */
[----:B------:R-:W-:Y:S01]  /*0220*/  IMAD.MOV.U32 R12, RZ, RZ, RZ ;  /* 0x000000ffff0c7224 */ /* 0x000fe200078e00ff */
[----:B------:R-:W-:Y:S01]  /*0230*/  UMOV UR4, UR6 ;  /* 0x0000000600047c82 */ /* 0x000fe20008000000 */
[----:B-1----:R-:W-:-:S04]  /*0240*/  LEA R13, P0, R7, UR12, 0x2 ;  /* 0x0000000c070d7c11 */ /* 0x002fc8000f8010ff */
[----:B------:R-:W-:Y:S01]  /*0250*/  IADD3 R13, P1, PT, R13, 0x10, RZ ;  /* 0x000000100d0d7810 */ /* 0x000fe20007f3e0ff */
[----:B0-----:R-:W-:-:S03]  /*0260*/  IMAD.WIDE.U32 R2, R0, 0x4, R2 ;  /* 0x0000000400027825 */ /* 0x001fc600078e0002 */
[----:B------:R-:W-:Y:S02]  /*0270*/  IADD3 R4, P2, PT, R2, 0x10, RZ ;  /* 0x0000001002047810 */ /* 0x000fe40007f5e0ff */
[----:B------:R-:W-:-:S03]  /*0280*/  LEA.HI.X R2, R7, UR13, R10, 0x2, P0 ;  /* 0x0000000d07027c11 */ /* 0x000fc600080f140a */
[----:B------:R-:W-:Y:S01]  /*0290*/  IMAD.X R5, RZ, RZ, R3, P2 ;  /* 0x000000ffff057224 */ /* 0x000fe200010e0603 */
[----:B------:R-:W-:-:S07]  /*02a0*/  IADD3.X R3, PT, PT, RZ, R2, RZ, P1, !PT ;  /* 0x00000002ff037210 */ /* 0x000fce0000ffe4ff */
.L_x_74:
[----:B------:R-:W-:Y:S01]  /*02b0*/  IMAD.MOV.U32 R2, RZ, RZ, R13 ;  /* 0x000000ffff027224 */ /* 0x000fe200078e000d */
[----:B------:R-:W2:Y:S04]  /*02c0*/  LDG.E R24, desc[UR10][R4.64+-0x10] ;  /* 0xfffff00a04187981 */ /* 0x000ea8000c1e1900 */
[----:B------:R-:W2:Y:S04]  /*02d0*/  LDG.E R23, desc[UR10][R2.64+-0x10] ;  /* 0xfffff00a02177981 */ /* 0x000ea8000c1e1900 */
[----:B------:R-:W3:Y:S04]  /*02e0*/  LDG.E R13, desc[UR10][R2.64+-0xc] ;  /* 0xfffff40a020d7981 */ /* 0x000ee8000c1e1900 */
[----:B------:R-:W3:Y:S04]  /*02f0*/  LDG.E R14, desc[UR10][R4.64+-0xc] ;  /* 0xfffff40a040e7981 */ /* 0x000ee8000c1e1900 */
[----:B------:R-:W4:Y:S04]  /*0300*/  LDG.E R22, desc[UR10][R2.64+-0x8] ;  /* 0xfffff80a02167981 */ /* 0x000f28000c1e1900 */
[----:B------:R-:W4:Y:S04]  /*0310*/  LDG.E R21, desc[UR10][R4.64+-0x8] ;  /* 0xfffff80a04157981 */ /* 0x000f28000c1e1900 */
[----:B------:R-:W5:Y:S04]  /*0320*/  LDG.E R20, desc[UR10][R2.64+-0x4] ;  /* 0xfffffc0a02147981 */ /* 0x000f68000c1e1900 */
[----:B------:R-:W5:Y:S04]  /*0330*/  LDG.E R19, desc[UR10][R4.64+-0x4] ;  /* 0xfffffc0a04137981 */ /* 0x000f68000c1e1900 */
[----:B------:R-:W5:Y:S04]  /*0340*/  LDG.E R18, desc[UR10][R2.64] ;  /* 0x0000000a02127981 */ /* 0x000f68000c1e1900 */
[----:B------:R-:W5:Y:S04]  /*0350*/  LDG.E R17, desc[UR10][R4.64] ;  /* 0x0000000a04117981 */ /* 0x000f68000c1e1900 */
[----:B------:R-:W5:Y:S04]  /*0360*/  LDG.E R16, desc[UR10][R2.64+0x4] ;  /* 0x0000040a02107981 */ /* 0x000f68000c1e1900 */
[----:B------:R-:W5:Y:S01]  /*0370*/  LDG.E R15, desc[UR10][R4.64+0x4] ;  /* 0x0000040a040f7981 */ /* 0x000f62000c1e1900 */
[----:B--2---:R-:W-:-:S03]  /*0380*/  FADD R25, R23, -R24 ;  /* 0x8000001817197221 */ /* 0x004fc60000000000 */
[----:B------:R-:W2:Y:S04]  /*0390*/  LDG.E R24, desc[UR10][R2.64+0x8] ;  /* 0x0000080a02187981 */ /* 0x000ea8000c1e1900 */
[----:B------:R-:W2:Y:S01]  /*03a0*/  LDG.E R23, desc[UR10][R4.64+0x8] ;  /* 0x0000080a04177981 */ /* 0x000ea2000c1e1900 */
[----:B------:R-:W-:-:S03]  /*03b0*/  FFMA R26, R25, R25, R12 ;  /* 0x00000019191a7223 */ /* 0x000fc6000000000c */
[----:B------:R-:W2:Y:S04]  /*03c0*/  LDG.E R12, desc[UR10][R2.64+0xc] ;  /* 0x00000c0a020c7981 */ /* 0x000ea8000c1e1900 */
[----:B------:R0:W2:Y:S01]  /*03d0*/  LDG.E R25, desc[UR10][R4.64+0xc] ;  /* 0x00000c0a04197981 */ /* 0x0000a2000c1e1900 */
[----:B---3--:R-:W-:Y:S01]  /*03e0*/  FADD R13, R13, -R14 ;  /* 0x8000000e0d0d7221 */ /* 0x008fe20000000000 */
[----:B----4-:R-:W-:-:S03]  /*03f0*/  FADD R21, R22, -R21 ;  /* 0x8000001516157221 */ /* 0x010fc60000000000 */
[----:B------:R-:W-:-:S04]  /*0400*/  FFMA R26, R13, R13, R26 ;  /* 0x0000000d0d1a7223 */ /* 0x000fc8000000001a */
[----:B------:R-:W-:Y:S01]  /*0410*/  FFMA R26, R21, R21, R26 ;  /* 0x00000015151a7223 */ /* 0x000fe2000000001a */
[----:B-----5:R-:W-:Y:S01]  /*0420*/  FADD R19, R20, -R19 ;  /* 0x8000001314137221 */ /* 0x020fe20000000000 */
[----:B------:R-:W-:-:S03]  /*0430*/  UIADD3 UR4, UPT, UPT, UR4, 0x8, URZ ;  /* 0x0000000804047890 */ /* 0x000fc6000fffe0ff */
[----:B------:R-:W-:Y:S01]  /*0440*/  FFMA R26, R19, R19, R26 ;  /* 0x00000013131a7223 */ /* 0x000fe2000000001a */
[----:B------:R-:W-:Y:S01]  /*0450*/  FADD R17, R18, -R17 ;  /* 0x8000001112117221 */ /* 0x000fe20000000000 */
[----:B------:R-:W-:-:S03]  /*0460*/  UISETP.NE.AND UP0, UPT, UR4, URZ, UPT ;  /* 0x000000ff0400728c */ /* 0x000fc6000bf05270 */
[----:B------:R-:W-:Y:S01]  /*0470*/  FFMA R26, R17, R17, R26 ;  /* 0x00000011111a7223 */ /* 0x000fe2000000001a */
[----:B------:R-:W-:Y:S01]  /*0480*/  FADD R15, R16, -R15 ;  /* 0x8000000f100f7221 */ /* 0x000fe20000000000 */
[----:B------:R-:W-:-:S03]  /*0490*/  IADD3 R13, P0, PT, R2, 0x20, RZ ;  /* 0x00000020020d7810 */ /* 0x000fc60007f1e0ff */
[----:B------:R-:W-:Y:S01]  /*04a0*/  FFMA R26, R15, R15, R26 ;  /* 0x0000000f0f1a7223 */ /* 0x000fe2000000001a */
[----:B0-----:R-:W-:Y:S01]  /*04b0*/  IADD3 R4, P1, PT, R4, 0x20, RZ ;  /* 0x0000002004047810 */ /* 0x001fe20007f3e0ff */
[----:B------:R-:W-:-:S03]  /*04c0*/  IMAD.X R3, RZ, RZ, R3, P0 ;  /* 0x000000ffff037224 */ /* 0x000fc600000e0603 */
[----:B------:R-:W-:Y:S01]  /*04d0*/  IADD3.X R5, PT, PT, RZ, R5, RZ, P1, !PT ;  /* 0x00000005ff057210 */ /* 0x000fe20000ffe4ff */
[----:B--2---:R-:W-:-:S04]  /*04e0*/  FADD R23, R24, -R23 ;  /* 0x8000001718177221 */ /* 0x004fc80000000000 */
[----:B------:R-:W-:Y:S01]  /*04f0*/  FFMA R26, R23, R23, R26 ;  /* 0x00000017171a7223 */ /* 0x000fe2000000001a */
[----:B------:R-:W-:-:S04]  /*0500*/  FADD R25, R12, -R25 ;  /* 0x800000190c197221 */ /* 0x000fc80000000000 */
[----:B------:R-:W-:Y:S01]  /*0510*/  FFMA R12, R25, R25, R26 ;  /* 0x00000019190c7223 */ /* 0x000fe2000000001a */
[----:B------:R-:W-:Y:S06]  /*0520*/  BRA.U UP0, `(.L_x_74) ;  /* 0xfffffffd00607547 */ /* 0x000fec000b83ffff */
[----:B------:R-:W-:-:S05]  /*0530*/  UMOV UR4, UR5 ;  /* 0x0000000500047c82 */ /* 0x000fca0008000000 */
.L_x_73:
[----:B------:R-:W-:-:S09]  /*0540*/  UISETP.NE.AND UP0, UPT, UR7, URZ, UPT ;  /* 0x000000ff0700728c */ /* 0x000fd2000bf05270 */
[----:B------:R-:W-:Y:S05]  /*0550*/  BRA.U !UP0, `(.L_x_75) ;  /* 0x00000005081c7547 */ /* 0x000fea000b800000 */
[----:B------:R-:W-:Y:S02]  /*0560*/  UIADD3 UR9, UPT, UPT, UR7, -0x1, URZ ;  /* 0xffffffff07097890 */ /* 0x000fe4000fffe0ff */
[----:B------:R-:W-:Y:S02]  /*0570*/  UISETP.NE.AND UP1, UPT, UR8, URZ, UPT ;  /* 0x000000ff0800728c */ /* 0x000fe4000bf25270 */
[----:B------:R-:W-:-:S09]  /*0580*/  UISETP.GE.U32.AND UP0, UPT, UR9, 0x3, UPT ;  /* 0x000000030900788c */ /* 0x000fd2000bf06070 */
[----:B------:R-:W-:Y:S05]  /*0590*/  BRA.U !UP0, `(.L_x_76) ;  /* 0x0000000108747547 */ /* 0x000fea000b800000 */
[----:B------:R-:W0:Y:S01]  /*05a0*/  LDC.64 R14, c[0x0][0x388] ;  /* 0x0000e200ff0e7b82 */ /* 0x000e220000000a00 */
[----:B------:R-:W1:Y:S01]  /*05b0*/  LDCU.128 UR16, c[0x0][0x380] ;  /* 0x00007000ff1077ac */ /* 0x000e620008000c00 */
[----:B------:R-:W-:Y:S01]  /*05c0*/  IADD3 R13, P0, PT, R7, UR4, RZ ;  /* 0x00000004070d7c10 */ /* 0x000fe2000ff1e0ff */
[C---:B------:R-:W-:Y:S01]  /*05d0*/  VIADD R3, R0.reuse, UR4 ;  /* 0x0000000400037c36 */ /* 0x040fe20008000000 */
[----:B------:R-:W-:-:S03]  /*05e0*/  IADD3 R5, P2, PT, R0, UR4, RZ ;  /* 0x0000000400057c10 */ /* 0x000fc6000ff5e0ff */
[----:B------:R-:W-:Y:S01]  /*05f0*/  IMAD.X R18, RZ, RZ, R10, P0 ;  /* 0x000000ffff127224 */ /* 0x000fe200000e060a */
[----:B------:R-:W-:Y:S02]  /*0600*/  IADD3.X R16, PT, PT, RZ, RZ, RZ, P2, !PT ;  /* 0x000000ffff107210 */ /* 0x000fe400017fe4ff */
[----:B-1----:R-:W-:Y:S02]  /*0610*/  LEA R2, P1, R13, UR16, 0x2 ;  /* 0x000000100d027c11 */ /* 0x002fe4000f8210ff */
[----:B------:R-:W-:Y:S01]  /*0620*/  LEA R4, P0, R5, UR18, 0x2 ;  /* 0x0000001205047c11 */ /* 0x000fe2000f8010ff */
[----:B0-----:R-:W-:Y:S01]  /*0630*/  IMAD.WIDE.U32 R14, R3, 0x4, R14 ;  /* 0x00000004030e7825 */ /* 0x001fe200078e000e */
[----:B------:R-:W-:Y:S02]  /*0640*/  LEA.HI.X R3, R13, UR17, R18, 0x2, P1 ;  /* 0x000000110d037c11 */ /* 0x000fe400088f1412 */
[----:B------:R-:W-:-:S03]  /*0650*/  LEA.HI.X R5, R5, UR19, R16, 0x2, P0 ;  /* 0x0000001305057c11 */ /* 0x000fc600080f1410 */
[----:B------:R-:W2:Y:S04]  /*0660*/  LDG.E R14, desc[UR10][R14.64] ;  /* 0x0000000a0e0e7981 */ /* 0x000ea8000c1e1900 */
[----:B------:R-:W2:Y:S04]  /*0670*/  LDG.E R13, desc[UR10][R2.64] ;  /* 0x0000000a020d7981 */ /* 0x000ea8000c1e1900 */
[----:B------:R-:W3:Y:S04]  /*0680*/  LDG.E R16, desc[UR10][R2.64+0x4] ;  /* 0x0000040a02107981 */ /* 0x000ee8000c1e1900 */
[----:B------:R-:W3:Y:S04]  /*0690*/  LDG.E R17, desc[UR10][R4.64+0x4] ;  /* 0x0000040a04117981 */ /* 0x000ee8000c1e1900 */
[----:B------:R-:W4:Y:S04]  /*06a0*/  LDG.E R18, desc[UR10][R2.64+0x8] ;  /* 0x0000080a02127981 */ /* 0x000f28000c1e1900 */
[----:B------:R-:W4:Y:S04]  /*06b0*/  LDG.E R19, desc[UR10][R4.64+0x8] ;  /* 0x0000080a04137981 */ /* 0x000f28000c1e1900 */
[----:B------:R-:W5:Y:S04]  /*06c0*/  LDG.E R20, desc[UR10][R2.64+0xc] ;  /* 0x00000c0a02147981 */ /* 0x000f68000c1e1900 */
[----:B------:R-:W5:Y:S01]  /*06d0*/  LDG.E R21, desc[UR10][R4.64+0xc] ;  /* 0x00000c0a04157981 */ /* 0x000f62000c1e1900 */
[----:B------:R-:W-:Y:S01]  /*06e0*/  UIADD3 UR4, UPT, UPT, UR4, 0x4, URZ ;  /* 0x0000000404047890 */ /* 0x000fe2000fffe0ff */
[----:B--2---:R-:W-:-:S04]  /*06f0*/  FADD R13, R13, -R14 ;  /* 0x8000000e0d0d7221 */ /* 0x004fc80000000000 */
[----:B------:R-:W-:Y:S01]  /*0700*/  FFMA R12, R13, R13, R12 ;  /* 0x0000000d0d0c7223 */ /* 0x000fe2000000000c */
[----:B---3--:R-:W-:-:S04]  /*0710*/  FADD R17, R16, -R17 ;  /* 0x8000001110117221 */ /* 0x008fc80000000000 */
[----:B------:R-:W-:Y:S01]  /*0720*/  FFMA R12, R17, R17, R12 ;  /* 0x00000011110c7223 */ /* 0x000fe2000000000c */
[----:B----4-:R-:W-:-:S04]  /*0730*/  FADD R19, R18, -R19 ;  /* 0x8000001312137221 */ /* 0x010fc80000000000 */
[----:B------:R-:W-:Y:S01]  /*0740*/  FFMA R12, R19, R19, R12 ;  /* 0x00000013130c7223 */ /* 0x000fe2000000000c */
[----:B-----5:R-:W-:-:S04]  /*0750*/  FADD R21, R20, -R21 ;  /* 0x8000001514157221 */ /* 0x020fc80000000000 */
[----:B------:R-:W-:-:S07]  /*0760*/  FFMA R12, R21, R21, R12 ;  /* 0x00000015150c7223 */ /* 0x000fce000000000c */
.L_x_76:
[----:B------:R-:W-:Y:S05]  /*0770*/  BRA.U !UP1, `(.L_x_75) ;  /* 0x0000000109947547 */ /* 0x000fea000b800000 */
[----:B------:R-:W-:Y:S02]  /*0780*/  UISETP.NE.AND UP0, UPT, UR8, 0x1, UPT ;  /* 0x000000010800788c */ /* 0x000fe4000bf05270 */
[----:B------:R-:W-:-:S07]  /*0790*/  ULOP3.LUT UP1, URZ, UR14, 0x1, URZ, 0xc0, !UPT ;  /* 0x000000010eff7892 */ /* 0x000fce000f82c0ff */
        /* <DEDUP_REMOVED lines=9> */
[----:B------:R-:W-:Y:S02]  /*0830*/  LEA R4, P0, R13, UR14, 0x2 ;  /* 0x0000000e0d047c11 */ /* 0x000fe4000f8010ff */
[----:B------:R-:W-:Y:S01]  /*0840*/  LEA.HI.X R3, R3, UR13, R16, 0x2, P1 ;  /* 0x0000000d03037c11 */ /* 0x000fe200088f1410 */
[----:B0-----:R-:W-:Y:S01]  /*0850*/  IMAD.WIDE.U32 R14, R5, 0x4, R14 ;  /* 0x00000004050e7825 */ /* 0x001fe200078e000e */
[----:B------:R-:W-:-:S03]  /*0860*/  LEA.HI.X R5, R13, UR15, R18, 0x2, P0 ;  /* 0x0000000f0d057c11 */ /* 0x000fc600080f1412 */
[----:B------:R-:W2:Y:S04]  /*0870*/  LDG.E R13, desc[UR10][R2.64] ;  /* 0x0000000a020d7981 */ /* 0x000ea8000c1e1900 */
[----:B------:R-:W2:Y:S04]  /*0880*/  LDG.E R14, desc[UR10][R14.64] ;  /* 0x0000000a0e0e7981 */ /* 0x000ea8000c1e1900 */
[----:B------:R-:W3:Y:S04]  /*0890*/  LDG.E R16, desc[UR10][R2.64+0x4] ;  /* 0x0000040a02107981 */ /* 0x000ee8000c1e1900 */
[----:B------:R-:W3:Y:S01]  /*08a0*/  LDG.E R5, desc[UR10][R4.64+0x4] ;  /* 0x0000040a04057981 */ /* 0x000ee2000c1e1900 */
[----:B------:R-:W-:Y:S01]  /*08b0*/  UIADD3 UR4, UPT, UPT, UR4, 0x2, URZ ;  /* 0x0000000204047890 */ /* 0x000fe2000fffe0ff */
[----:B--2---:R-:W-:-:S04]  /*08c0*/  FADD R13, R13, -R14 ;  /* 0x8000000e0d0d7221 */ /* 0x004fc80000000000 */
[----:B------:R-:W-:Y:S01]  /*08d0*/  FFMA R12, R13, R13, R12 ;  /* 0x0000000d0d0c7223 */ /* 0x000fe2000000000c */
[----:B---3--:R-:W-:-:S04]  /*08e0*/  FADD R17, R16, -R5 ;  /* 0x8000000510117221 */ /* 0x008fc80000000000 */
[----:B------:R-:W-:-:S07]  /*08f0*/  FFMA R12, R17, R17, R12 ;  /* 0x00000011110c7223 */ /* 0x000fce000000000c */
.L_x_77:
[----:B------:R-:W-:Y:S05]  /*0900*/  BRA.U !UP1, `(.L_x_75) ;  /* 0x0000000109307547 */ /* 0x000fea000b800000 */
[----:B------:R-:W0:Y:S01]  /*0910*/  LDC.64 R2, c[0x0][0x388] ;  /* 0x0000e200ff027b82 */ /* 0x000e220000000a00 */
[----:B------:R-:W1:Y:S01]  /*0920*/  LDCU.64 UR12, c[0x0][0x380] ;  /* 0x00007000ff0c77ac */ /* 0x000e620008000a00 */
[----:B------:R-:W-:Y:S01]  /*0930*/  IADD3 R13, P0, PT, R7, UR4, RZ ;  /* 0x00000004070d7c10 */ /* 0x000fe2000ff1e0ff */
[----:B------:R-:W-:-:S04]  /*0940*/  VIADD R5, R0, UR4 ;  /* 0x0000000400057c36 */ /* 0x000fc80008000000 */
[----:B------:R-:W-:Y:S01]  /*0950*/  IMAD.X R0, RZ, RZ, R10, P0 ;  /* 0x000000ffff007224 */ /* 0x000fe200000e060a */
[----:B-1----:R-:W-:Y:S01]  /*0960*/  LEA R4, P0, R13, UR12, 0x2 ;  /* 0x0000000c0d047c11 */ /* 0x002fe2000f8010ff */
[----:B0-----:R-:W-:-:S03]  /*0970*/  IMAD.WIDE.U32 R2, R5, 0x4, R2 ;  /* 0x0000000405027825 */ /* 0x001fc600078e0002 */
[----:B------:R-:W-:-:S03]  /*0980*/  LEA.HI.X R5, R13, UR13, R0, 0x2, P0 ;  /* 0x0000000d0d057c11 */ /* 0x000fc600080f1400 */
[----:B------:R-:W2:Y:S04]  /*0990*/  LDG.E R3, desc[UR10][R2.64] ;  /* 0x0000000a02037981 */ /* 0x000ea8000c1e1900 */
[----:B------:R-:W2:Y:S02]  /*09a0*/  LDG.E R4, desc[UR10][R4.64] ;  /* 0x0000000a04047981 */ /* 0x000ea4000c1e1900 */
[----:B--2---:R-:W-:-:S04]  /*09b0*/  FADD R13, R4, -R3 ;  /* 0x80000003040d7221 */ /* 0x004fc80000000000 */
[----:B------:R-:W-:-:S07]  /*09c0*/  FFMA R12, R13, R13, R12 ;  /* 0x0000000d0d0c7223 */ /* 0x000fce000000000c */
.L_x_75:
[----:B------:R-:W-:Y:S01]  /*09d0*/  IADD3 R0, PT, PT, R12, -0xd000000, RZ ;  /* 0xf30000000c007810 */ /* 0x000fe20007ffe0ff */
[----:B------:R0:W1:Y:S01]  /*09e0*/  MUFU.RSQ R5, R12 ;  /* 0x0000000c00057308 */ /* 0x0000620000001400 */
[----:B------:R-:W-:Y:S02]  /*09f0*/  BSSY.RECONVERGENT B0, `(.L_x_78) ;  /* 0x000000c000007945 */ /* 0x000fe40003800200 */
[----:B------:R-:W-:-:S13]  /*0a00*/  ISETP.GT.U32.AND P0, PT, R0, 0x727fffff, PT ;  /* 0x727fffff0000780c */ /* 0x000fda0003f04070 */
[----:B0-----:R-:W-:Y:S05]  /*0a10*/  @!P0 BRA `(.L_x_79) ;  /* 0x0000000000148947 */ /* 0x001fea0003800000 */
[----:B------:R-:W-:Y:S01]  /*0a20*/  IMAD.MOV.U32 R0, RZ, RZ, R12 ;  /* 0x000000ffff007224 */ /* 0x000fe200078e000c */
[----:B------:R-:W-:-:S07]  /*0a30*/  MOV R13, 0xa50 ;  /* 0x00000a50000d7802 */ /* 0x000fce0000000f00 */
[----:B-1----:R-:W-:Y:S05]  /*0a40*/  CALL.REL.NOINC `($__internal_2_$__cuda_sm20_sqrt_rn_f32_slowpath) ;  /* 0x0000000400787944 */ /* 0x002fea0003c00000 */
[----:B------:R-:W-:Y:S01]  /*0a50*/  MOV R3, R0 ;  /* 0x0000000000037202 */ /* 0x000fe20000000f00 */
[----:B------:R-:W-:Y:S06]  /*0a60*/  BRA `(.L_x_80) ;  /* 0x0000000000107947 */ /* 0x000fec0003800000 */
.L_x_79:
[C---:B-1----:R-:W-:Y:S01]  /*0a70*/  FMUL.FTZ R3, R5.reuse, R12 ;  /* 0x0000000c05037220 */ /* 0x042fe20000410000 */
[----:B------:R-:W-:-:S03]  /*0a80*/  FMUL.FTZ R0, R5, 0.5 ;  /* 0x3f00000005007820 */ /* 0x000fc60000410000 */
[----:B------:R-:W-:-:S04]  /*0a90*/  FFMA R12, -R3, R3, R12 ;  /* 0x00000003030c7223 */ /* 0x000fc8000000010c */
[----:B------:R-:W-:-:S07]  /*0aa0*/  FFMA R3, R12, R0, R3 ;  /* 0x000000000c037223 */ /* 0x000fce0000000003 */
.L_x_80:
[----:B------:R-:W-:Y:S05]  /*0ab0*/  BSYNC.RECONVERGENT B0 ;  /* 0x0000000000007941 */ /* 0x000fea0003800200 */
.L_x_78:
[----:B------:R-:W0:Y:S01]  /*0ac0*/  LDCU UR4, c[0x0][0x3a4] ;  /* 0x00007480ff0477ac */ /* 0x000e220008000800 */
[----:B------:R-:W-:Y:S01]  /*0ad0*/  VIADD R9, R9, 0x1 ;  /* 0x0000000109097836 */ /* 0x000fe20000000000 */
[----:B------:R-:W-:-:S04]  /*0ae0*/  FSETP.GEU.AND P0, PT, R3, R8, PT ;  /* 0x000000080300720b */ /* 0x000fc80003f0e000 */
[----:B------:R-:W-:Y:S02]  /*0af0*/  FSEL R8, R3, R8, !P0 ;  /* 0x0000000803087208 */ /* 0x000fe40004000000 */
[C---:B------:R-:W-:Y:S02]  /*0b00*/  SEL R11, R9.reuse, R11, !P0 ;  /* 0x0000000b090b7207 */ /* 0x040fe40004000000 */
[----:B0-----:R-:W-:-:S13]  /*0b10*/  ISETP.NE.AND P1, PT, R9, UR4, PT ;  /* 0x0000000409007c0c */ /* 0x001fda000bf25270 */
[----:B------:R-:W-:Y:S05]  /*0b20*/  @!P1 BRA `(.L_x_71) ;  /* 0x0000000000fc9947 */ /* 0x000fea0003800000 */
[----:B------:R-:W-:Y:S05]  /*0b30*/  BRA `(.L_x_81) ;  /* 0xfffffff400987947 */ /* 0x000fea000383ffff */
.L_x_72:
[----:B------:R-:W-:Y:S01]  /*0b40*/  UISETP.GE.U32.AND UP0, UPT, UR4, 0x4, UPT ;  /* 0x000000040400788c */ /* 0x000fe2000bf06070 */
[----:B------:R-:W-:Y:S02]  /*0b50*/  HFMA2 R0, -RZ, RZ, 7.62939453125e-06, 0 ;  /* 0x00800000ff007431 */ /* 0x000fe400000001ff */
[----:B------:R-:W-:Y:S01]  /*0b60*/  IMAD.MOV.U32 R2, RZ, RZ, RZ ;  /* 0x000000ffff027224 */ /* 0x000fe200078e00ff */
[----:B------:R-:W-:-:S05]  /*0b70*/  ULOP3.LUT UR5, UR4, 0x3, URZ, 0xc0, !UPT ;  /* 0x0000000304057892 */ /* 0x000fca000f8ec0ff */
[----:B------:R-:W-:Y:S07]  /*0b80*/  BRA.U !UP0, `(.L_x_82) ;  /* 0x0000000108bc7547 */ /* 0x000fee000b800000 */
[----:B------:R-:W-:Y:S01]  /*0b90*/  ULOP3.LUT UR4, UR4, 0x7ffffffc, URZ, 0xc0, !UPT ;  /* 0x7ffffffc04047892 */ /* 0x000fe2000f8ec0ff */
[----:B------:R-:W-:Y:S01]  /*0ba0*/  MOV R0, 0x800000 ;  /* 0x0080000000007802 */ /* 0x000fe20000000f00 */
[----:B------:R-:W-:Y:S02]  /*0bb0*/  IMAD.MOV.U32 R3, RZ, RZ, RZ ;  /* 0x000000ffff037224 */ /* 0x000fe400078e00ff */
[----:B------:R-:W-:Y:S02]  /*0bc0*/  UISETP.GT.AND UP0, UPT, UR4, URZ, UPT ;  /* 0x000000ff0400728c */ /* 0x000fe4000bf04270 */
[----:B------:R-:W-:-:S07]  /*0bd0*/  MOV R2, UR4 ;  /* 0x0000000400027c02 */ /* 0x000fce0008000f00 */
[----:B------:R-:W-:Y:S05]  /*0be0*/  BRA.U !UP0, `(.L_x_83) ;  /* 0x00000001088c7547 */ /* 0x000fea000b800000 */
[----:B------:R-:W-:Y:S01]  /*0bf0*/  IMAD.IADD R4, R2, 0x1, -R3 ;  /* 0x0000000102047824 */ /* 0x000fe200078e0a03 */
[----:B------:R-:W-:-:S04]  /*0c00*/  PLOP3.LUT P0, PT, PT, PT, PT, 0x80, 0x8 ;  /* 0x000000000008781c */ /* 0x000fc80003f0f070 */
[----:B------:R-:W-:-:S13]  /*0c10*/  ISETP.GT.AND P1, PT, R4, 0xc, PT ;  /* 0x0000000c0400780c */ /* 0x000fda0003f24270 */
[----:B------:R-:W-:Y:S05]  /*0c20*/  @!P1 BRA `(.L_x_84) ;  /* 0x0000000000449947 */ /* 0x000fea0003800000 */
[----:B------:R-:W-:Y:S02]  /*0c30*/  PLOP3.LUT P0, PT, PT, PT, PT, 0x8, 0x80 ;  /* 0x000000000080781c */ /* 0x000fe40003f0e170 */
[----:B------:R-:W-:-:S11]  /*0c40*/  IADD3 R4, PT, PT, R2, -0xc, RZ ;  /* 0xfffffff402047810 */ /* 0x000fd60007ffe0ff */
.L_x_85:
[----:B------:R-:W-:-:S04]  /*0c50*/  FSETP.GT.AND P2, PT, R0, RZ, PT ;  /* 0x000000ff0000720b */ /* 0x000fc80003f44000 */
[----:B------:R-:W-:-:S04]  /*0c60*/  FSEL R0, R0, RZ, !P2 ;  /* 0x000000ff00007208 */ /* 0x000fc80005000000 */
[----:B------:R-:W-:-:S04]  /*0c70*/  FSETP.GT.AND P3, PT, R0, RZ, PT ;  /* 0x000000ff0000720b */ /* 0x000fc80003f64000 */
[----:B------:R-:W-:Y:S01]  /*0c80*/  FSEL R0, R0, RZ, !P3 ;  /* 0x000000ff00007208 */ /* 0x000fe20005800000 */
[----:B------:R-:W-:-:S03]  /*0c90*/  @P2 VIADD R11, R3, 0x1 ;  /* 0x00000001030b2836 */ /* 0x000fc60000000000 */
[----:B------:R-:W-:-:S04]  /*0ca0*/  FSETP.GT.AND P4, PT, R0, RZ, PT ;  /* 0x000000ff0000720b */ /* 0x000fc80003f84000 */
[----:B------:R-:W-:Y:S02]  /*0cb0*/  FSEL R0, R0, RZ, !P4 ;  /* 0x000000ff00007208 */ /* 0x000fe40006000000 */
[----:B------:R-:W-:Y:S02]  /*0cc0*/  @P3 IADD3 R11, PT, PT, R3, 0x5, RZ ;  /* 0x00000005030b3810 */ /* 0x000fe40007ffe0ff */
[----:B------:R-:W-:-:S04]  /*0cd0*/  FSETP.GT.AND P1, PT, R0, RZ, PT ;  /* 0x000000ff0000720b */ /* 0x000fc80003f24000 */
[----:B------:R-:W-:Y:S01]  /*0ce0*/  FSEL R0, R0, RZ, !P1 ;  /* 0x000000ff00007208 */ /* 0x000fe20004800000 */
[----:B------:R-:W-:-:S08]  /*0cf0*/  @P4 VIADD R11, R3, 0x9 ;  /* 0x00000009030b4836 */ /* 0x000fd00000000000 */
[C---:B------:R-:W-:Y:S01]  /*0d00*/  @P1 IADD3 R11, PT, PT, R3.reuse, 0xd, RZ ;  /* 0x0000000d030b1810 */ /* 0x040fe20007ffe0ff */
[----:B------:R-:W-:-:S05]  /*0d10*/  VIADD R3, R3, 0x10 ;  /* 0x0000001003037836 */ /* 0x000fca0000000000 */
[----:B------:R-:W-:-:S13]  /*0d20*/  ISETP.GE.AND P2, PT, R3, R4, PT ;  /* 0x000000040300720c */ /* 0x000fda0003f46270 */
[----:B------:R-:W-:Y:S05]  /*0d30*/  @!P2 BRA `(.L_x_85) ;  /* 0xfffffffc00c4a947 */ /* 0x000fea000383ffff */
.L_x_84:
[----:B------:R-:W-:-:S04]  /*0d40*/  IADD3 R4, PT, PT, R2, -R3, RZ ;  /* 0x8000000302047210 */ /* 0x000fc80007ffe0ff */
[----:B------:R-:W-:-:S13]  /*0d50*/  ISETP.GT.AND P1, PT, R4, 0x4, PT ;  /* 0x000000040400780c */ /* 0x000fda0003f24270 */
[----:B------:R-:W-:Y:S05]  /*0d60*/  @!P1 BRA `(.L_x_86) ;  /* 0x0000000000249947 */ /* 0x000fea0003800000 */
[C---:B------:R-:W-:Y:S02]  /*0d70*/  FSETP.GT.AND P1, PT, R0.reuse, RZ, PT ;  /* 0x000000ff0000720b */ /* 0x040fe40003f24000 */
[----:B------:R-:W-:Y:S02]  /*0d80*/  PLOP3.LUT P0, PT, PT, PT, PT, 0x8, 0x80 ;  /* 0x000000000080781c */ /* 0x000fe40003f0e170 */
[----:B------:R-:W-:Y:S01]  /*0d90*/  FSEL R4, R0, RZ, !P1 ;  /* 0x000000ff00047208 */ /* 0x000fe20004800000 */
[----:B------:R-:W-:-:S03]  /*0da0*/  VIADD R0, R3, 0x1 ;  /* 0x0000000103007836 */ /* 0x000fc60000000000 */
[----:B------:R-:W-:Y:S02]  /*0db0*/  FSETP.GT.AND P2, PT, R4, RZ, PT ;  /* 0x000000ff0400720b */ /* 0x000fe40003f44000 */
[----:B------:R-:W-:Y:S02]  /*0dc0*/  SEL R11, R0, R11, P1 ;  /* 0x0000000b000b7207 */ /* 0x000fe40000800000 */
[----:B------:R-:W-:-:S09]  /*0dd0*/  FSEL R0, R4, RZ, !P2 ;  /* 0x000000ff04007208 */ /* 0x000fd20005000000 */
[C---:B------:R-:W-:Y:S01]  /*0de0*/  @P2 IADD3 R11, PT, PT, R3.reuse, 0x5, RZ ;  /* 0x00000005030b2810 */ /* 0x040fe20007ffe0ff */
[----:B------:R-:W-:-:S07]  /*0df0*/  VIADD R3, R3, 0x8 ;  /* 0x0000000803037836 */ /* 0x000fce0000000000 */
.L_x_86:
[----:B------:R-:W-:-:S13]  /*0e00*/  ISETP.NE.OR P0, PT, R3, R2, P0 ;  /* 0x000000020300720c */ /* 0x000fda0000705670 */
[----:B------:R-:W-:Y:S05]  /*0e10*/  @!P0 BRA `(.L_x_82) ;  /* 0x0000000000188947 */ /* 0x000fea0003800000 */
.L_x_83:
[----:B------:R-:W-:-:S04]  /*0e20*/  FSETP.GT.AND P1, PT, R0, RZ, PT ;  /* 0x000000ff0000720b */ /* 0x000fc80003f24000 */
[----:B------:R-:W-:-:S09]  /*0e30*/  FSEL R0, R0, RZ, !P1 ;  /* 0x000000ff00007208 */ /* 0x000fd20004800000 */
[C---:B------:R-:W-:Y:S01]  /*0e40*/  @P1 IADD3 R11, PT, PT, R3.reuse, 0x1, RZ ;  /* 0x00000001030b1810 */ /* 0x040fe20007ffe0ff */
[----:B------:R-:W-:-:S05]  /*0e50*/  VIADD R3, R3, 0x4 ;  /* 0x0000000403037836 */ /* 0x000fca0000000000 */
[----:B------:R-:W-:-:S13]  /*0e60*/  ISETP.NE.AND P0, PT, R3, R2, PT ;  /* 0x000000020300720c */ /* 0x000fda0003f05270 */
[----:B------:R-:W-:Y:S05]  /*0e70*/  @P0 BRA `(.L_x_83) ;  /* 0xfffffffc00e80947 */ /* 0x000fea000383ffff */
.L_x_82:
[----:B------:R-:W-:-:S09]  /*0e80*/  UISETP.NE.AND UP0, UPT, UR5, URZ, UPT ;  /* 0x000000ff0500728c */ /* 0x000fd2000bf05270 */
[----:B------:R-:W-:Y:S05]  /*0e90*/  BRA.U !UP0, `(.L_x_71) ;  /* 0x0000000108207547 */ /* 0x000fea000b800000 */
[----:B------:R-:W-:-:S05]  /*0ea0*/  UMOV UR4, URZ ;  /* 0x000000ff00047c82 */ /* 0x000fca0008000000 */
.L_x_87:
[----:B------:R-:W-:Y:S01]  /*0eb0*/  UIADD3 UR4, UPT, UPT, UR4, 0x1, URZ ;  /* 0x0000000104047890 */ /* 0x000fe2000fffe0ff */
[----:B------:R-:W-:Y:S02]  /*0ec0*/  FSETP.GT.AND P0, PT, R0, RZ, PT ;  /* 0x000000ff0000720b */ /* 0x000fe40003f04000 */
[----:B------:R-:W-:Y:S01]  /*0ed0*/  IADD3 R2, PT, PT, R2, 0x1, RZ ;  /* 0x0000000102027810 */ /* 0x000fe20007ffe0ff */
[----:B------:R-:W-:Y:S01]  /*0ee0*/  UISETP.NE.AND UP0, UPT, UR4, UR5, UPT ;  /* 0x000000050400728c */ /* 0x000fe2000bf05270 */
[----:B------:R-:W-:Y:S02]  /*0ef0*/  FSEL R0, R0, RZ, !P0 ;  /* 0x000000ff00007208 */ /* 0x000fe40004000000 */
[----:B------:R-:W-:-:S06]  /*0f00*/  SEL R11, R2, R11, P0 ;  /* 0x0000000b020b7207 */ /* 0x000fcc0000000000 */
[----:B------:R-:W-:Y:S05]  /*0f10*/  BRA.U UP0, `(.L_x_87) ;  /* 0xfffffffd00e47547 */ /* 0x000fea000b83ffff */
.L_x_71:
[----:B------:R-:W0:Y:S02]  /*0f20*/  LDC.64 R2, c[0x0][0x390] ;  /* 0x0000e400ff027b82 */ /* 0x000e240000000a00 */
[----:B0-----:R-:W-:-:S05]  /*0f30*/  IMAD.WIDE R6, R6, 0x4, R2 ;  /* 0x0000000406067825 */ /* 0x001fca00078e0202 */
[----:B------:R-:W2:Y:S01]  /*0f40*/  LDG.E R0, desc[UR10][R6.64] ;  /* 0x0000000a06007981 */ /* 0x000ea2000c1e1900 */
[----:B------:R-:W-:Y:S01]  /*0f50*/  BSSY.RECONVERGENT B0, `(.L_x_88) ;  /* 0x000000b000007945 */ /* 0x000fe20003800200 */
[----:B--2---:R-:W-:-:S13]  /*0f60*/  ISETP.NE.AND P0, PT, R0, R11, PT ;  /* 0x0000000b0000720c */ /* 0x004fda0003f05270 */
[----:B------:R-:W-:Y:S05]  /*0f70*/  @!P0 BRA `(.L_x_89) ;  /* 0x0000000000208947 */ /* 0x000fea0003800000 */
[----:B------:R-:W0:Y:S01]  /*0f80*/  S2R R0, SR_LANEID ;  /* 0x0000000000007919 */ /* 0x000e220000000000 */
[----:B------:R-:W1:Y:S01]  /*0f90*/  LDC.64 R2, c[0x0][0x398] ;  /* 0x0000e600ff027b82 */ /* 0x000e620000000a00 */
[----:B------:R-:W-:Y:S02]  /*0fa0*/  VOTEU.ANY UR4, UPT, PT ;  /* 0x0000000000047886 */ /* 0x000fe400038e0100 */
[----:B------:R-:W-:Y:S02]  /*0fb0*/  UFLO.U32 UR5, UR4 ;  /* 0x00000004000572bd */ /* 0x000fe400080e0000 */
[----:B------:R-:W1:Y:S04]  /*0fc0*/  POPC R5, UR4 ;  /* 0x0000000400057d09 */ /* 0x000e680008000000 */
[----:B0-----:R-:W-:-:S13]  /*0fd0*/  ISETP.EQ.U32.AND P0, PT, R0, UR5, PT ;  /* 0x0000000500007c0c */ /* 0x001fda000bf02070 */
[----:B-1----:R0:W-:Y:S04]  /*0fe0*/  @P0 REDG.E.ADD.STRONG.GPU desc[UR10][R2.64], R5 ;  /* 0x000000050200098e */ /* 0x0021e8000c12e10a */
[----:B------:R0:W-:Y:S02]  /*0ff0*/  STG.E desc[UR10][R6.64], R11 ;  /* 0x0000000b06007986 */ /* 0x0001e4000c10190a */
.L_x_89:
[----:B------:R-:W-:Y:S05]  /*1000*/  BSYNC.RECONVERGENT B0 ;  /* 0x0000000000007941 */ /* 0x000fea0003800200 */
.L_x_88:
[----:B------:R-:W-:Y:S06]  /*1010*/  BAR.SYNC.DEFER_BLOCKING 0x0 ;  /* 0x0000000000007b1d */ /* 0x000fec0000010000 */
[----:B------:R-:W-:Y:S05]  /*1020*/  EXIT ;  /* 0x000000000000794d */ /* 0x000fea0003800000 */
        .weak           $__internal_2_$__cuda_sm20_sqrt_rn_f32_slowpath
        .type           $__internal_2_$__cuda_sm20_sqrt_rn_f32_slowpath,@function
        .size           $__internal_2_$__cuda_sm20_sqrt_rn_f32_slowpath,(.L_x_94 - $__internal_2_$__cuda_sm20_sqrt_rn_f32_slowpath)
$__internal_2_$__cuda_sm20_sqrt_rn_f32_slowpath:
[----:B------:R-:W-:-:S13]  /*1030*/  LOP3.LUT P0, RZ, R0, 0x7fffffff, RZ, 0xc0, !PT ;  /* 0x7fffffff00ff7812 */ /* 0x000fda000780c0ff */
[----:B------:R-:W-:Y:S01]  /*1040*/  @!P0 IMAD.MOV.U32 R2, RZ, RZ, R0 ;  /* 0x000000ffff028224 */ /* 0x000fe200078e0000 */
[----:B------:R-:W-:Y:S06]  /*1050*/  @!P0 BRA `(.L_x_90) ;  /* 0x0000000000408947 */ /* 0x000fec0003800000 */
[----:B------:R-:W-:-:S13]  /*1060*/  FSETP.GEU.FTZ.AND P0, PT, R0, RZ, PT ;  /* 0x000000ff0000720b */ /* 0x000fda0003f1e000 */
[----:B------:R-:W-:Y:S01]  /*1070*/  @!P0 MOV R2, 0x7fffffff ;  /* 0x7fffffff00028802 */ /* 0x000fe20000000f00 */
        /* <DEDUP_REMOVED lines=14> */
.L_x_90:
[----:B------:R-:W-:Y:S01]  /*1160*/  HFMA2 R3, -RZ, RZ, 0, 0 ;  /* 0x00000000ff037431 */ /* 0x000fe200000001ff */
[----:B------:R-:W-:Y:S01]  /*1170*/  MOV R0, R2 ;  /* 0x0000000200007202 */ /* 0x000fe20000000f00 */
[----:B------:R-:W-:-:S04]  /*1180*/  IMAD.MOV.U32 R2, RZ, RZ, R13 ;  /* 0x000000ffff027224 */ /* 0x000fc800078e000d */
[----:B------:R-:W-:Y:S05]  /*1190*/  RET.REL.NODEC R2 `(_Z15assignment_stepPfS_PiS0_iii) ;  /* 0xffffffec02987950 */ /* 0x000fea0003c3ffff */
.L_x_91:
        /* <DEDUP_REMOVED lines=14> */
.L_x_94:


//--------------------- .nv.global.init           --------------------------
	.section	.nv.global.init,"aw",@progbits
.nv.global.init:
	.type		$str,@object
	.size		$str,($str$1 - $str)
$str:
        /*0000*/ 	.byte	0x54, 0x68, 0x72, 0x65, 0x61, 0x64, 0x20, 0x25, 0x64, 0x00
	.type		$str$1,@object
	.size		$str$1,(.L_1 - $str$1)
$str$1:
        /*000a*/ 	.byte	0x44, 0x69, 0x73, 0x74, 0x61, 0x6e, 0x63, 0x65, 0x3a, 0x20, 0x25, 0x66, 0x20, 0x2d, 0x20, 0x4d
        /*001a*/ 	.byte	0x61, 0x78, 0x20, 0x64, 0x69, 0x73, 0x74, 0x61, 0x6e, 0x63, 0x65, 0x3a, 0x20, 0x25, 0x66, 0x0a
        /*002a*/ 	.byte	0x00
.L_1:


//--------------------- .nv.shared.reserved.0     --------------------------
	.section	.nv.shared.reserved.0,"aw",@nobits
	.weak		__nv_reservedSMEM_offset_0_alias
	.size		__nv_reservedSMEM_offset_0_alias, 0, 64
	.other		__nv_reservedSMEM_offset_0_alias,@"STO_CUDA_RESERVED_SHARED STV_DEFAULT"
__nv_reservedSMEM_offset_0_alias:
	.zero		0
	.zero		64


//--------------------- .nv.constant0._Z21update_step_centroidsPfS_PiiS_ --------------------------
	.section	.nv.constant0._Z21update_step_centroidsPfS_PiiS_,"a",@progbits
	.sectionflags	@""
	.align	4
.nv.constant0._Z21update_step_centroidsPfS_PiiS_:
	.zero		936


//--------------------- .nv.constant0._Z18update_step_pointsPfPiS_S0_ii --------------------------
	.section	.nv.constant0._Z18update_step_pointsPfPiS_S0_ii,"a",@progbits
	.sectionflags	@""
	.align	4
.nv.constant0._Z18update_step_pointsPfPiS_S0_ii:
	.zero		936


//--------------------- .nv.constant0._Z15assignment_stepPfS_PiS0_iii --------------------------
	.section	.nv.constant0._Z15assignment_stepPfS_PiS0_iii,"a",@progbits
	.sectionflags	@""
	.align	4
.nv.constant0._Z15assignment_stepPfS_PiS0_iii:
	.zero		940


//--------------------- SYMBOLS --------------------------

	.type		.nv.reservedSmem.offset0,@object
	.size		.nv.reservedSmem.offset0,0x4
	.type		vprintf,@function
